	.target	sm_90a

	.elftype	@"ET_EXEC"


//--------------------- .note.nv.tkinfo           --------------------------
	.section	.note.nv.tkinfo,"",@"SHT_NOTE"
	.sectionflags	@"SHF_NOTE_NV_TKINFO"
	.tkinfo
        /*0018*/ 	.word	0x00000002
        /*0030*/ 	.string	""
        /*0030*/ 	.string	"ptxas"
        /*0030*/ 	.string	"Cuda compilation tools, release 13.0, V13.0.88"
        /*0030*/ 	.string	"Build cuda_13.0.r13.0/compiler.36424714_0"
        /*0030*/ 	.string	"-arch sm_90a -m 64 "



//--------------------- .note.nv.cuinfo           --------------------------
	.section	.note.nv.cuinfo,"",@"SHT_NOTE"
	.sectionflags	@"SHF_NOTE_NV_CUINFO"
        /*0018*/ 	.short	0x0002
        /*001a*/ 	.short	0x005a
        /*001c*/ 	.short	0x0082
	.zero		2


//--------------------- .nv.info                  --------------------------
	.section	.nv.info,"",@"SHT_CUDA_INFO"
	.align	4


	//----- nvinfo : EIATTR_REGCOUNT
	.align		4
        /*0000*/ 	.byte	0x04, 0x2f
        /*0002*/ 	.short	(.L_15 - .L_14)
	.align		4
.L_14:
        /*0004*/ 	.word	index@(_ZN7cutlass13device_kernelINS_4gemm6kernel13GemmUniversalIN4cute5tupleIJiiiiEEENS1_10collective13CollectiveMmaINS1_34MainloopSm90TmaGmmaWarpSpecializedILi5ENS5_IJNS4_1CILi1EEESB_SB_EEENS1_35KernelTmaWarpSpecializedCooperativeEEENS5_IJNSA_ILi256EEENSA_ILi64EEENSA_ILi128EEEEEEaNS5_IJlSB_lEEEaSJ_NS4_8TiledMMAINS4_8MMA_AtomIJNS4_4SM904GMMA26MMA_64x64x32_S32S8S8_SS_TNEEEENS4_6LayoutINS5_IJNSA_ILi2EEESB_SB_EEENS5_IJSB_NSA_ILi0EEEST_EEEEENS5_IJNS4_10UnderscoreESW_SW_EEEEENS4_13SM90_TMA_LOADENS4_14ComposedLayoutINS4_7SwizzleILi3ELi4ELi3EEENS4_18smem_ptr_flag_bitsILi8EEENSQ_INS5_IJNSA_ILi8EEESH_EEENS5_IJSH_SB_EEEEEEEvNS4_8identityESZ_S19_vS1A_EENS_8epilogue10collective6detail29Sm90TmaWarpSpecializedAdapterINS1D_15DefaultEpilogueIaSJ_SJ_NS1C_6thread17LinearCombinationIaLi1EiiLNS1H_9ScaleType4KindE0ELNS_15FloatRoundStyleE2EaEENS1_15EpilogueDefaultEEEEEvvEEEEvNT_6ParamsE)
        /*0008*/ 	.word	0x000000a8


	//----- nvinfo : EIATTR_FRAME_SIZE
	.align		4
.L_15:
        /*000c*/ 	.byte	0x04, 0x11
        /*000e*/ 	.short	(.L_17 - .L_16)
	.align		4
.L_16:
        /*0010*/ 	.word	index@(_ZN7cutlass13device_kernelINS_4gemm6kernel13GemmUniversalIN4cute5tupleIJiiiiEEENS1_10collective13CollectiveMmaINS1_34MainloopSm90TmaGmmaWarpSpecializedILi5ENS5_IJNS4_1CILi1EEESB_SB_EEENS1_35KernelTmaWarpSpecializedCooperativeEEENS5_IJNSA_ILi256EEENSA_ILi64EEENSA_ILi128EEEEEEaNS5_IJlSB_lEEEaSJ_NS4_8TiledMMAINS4_8MMA_AtomIJNS4_4SM904GMMA26MMA_64x64x32_S32S8S8_SS_TNEEEENS4_6LayoutINS5_IJNSA_ILi2EEESB_SB_EEENS5_IJSB_NSA_ILi0EEEST_EEEEENS5_IJNS4_10UnderscoreESW_SW_EEEEENS4_13SM90_TMA_LOADENS4_14ComposedLayoutINS4_7SwizzleILi3ELi4ELi3EEENS4_18smem_ptr_flag_bitsILi8EEENSQ_INS5_IJNSA_ILi8EEESH_EEENS5_IJSH_SB_EEEEEEEvNS4_8identityESZ_S19_vS1A_EENS_8epilogue10collective6detail29Sm90TmaWarpSpecializedAdapterINS1D_15DefaultEpilogueIaSJ_SJ_NS1C_6thread17LinearCombinationIaLi1EiiLNS1H_9ScaleType4KindE0ELNS_15FloatRoundStyleE2EaEENS1_15EpilogueDefaultEEEEEvvEEEEvNT_6ParamsE)
        /*0014*/ 	.word	0x00000000


	//----- nvinfo : EIATTR_MIN_STACK_SIZE
	.align		4
.L_17:
        /*0018*/ 	.byte	0x04, 0x12
        /*001a*/ 	.short	(.L_19 - .L_18)
	.align		4
.L_18:
        /*001c*/ 	.word	index@(_ZN7cutlass13device_kernelINS_4gemm6kernel13GemmUniversalIN4cute5tupleIJiiiiEEENS1_10collective13CollectiveMmaINS1_34MainloopSm90TmaGmmaWarpSpecializedILi5ENS5_IJNS4_1CILi1EEESB_SB_EEENS1_35KernelTmaWarpSpecializedCooperativeEEENS5_IJNSA_ILi256EEENSA_ILi64EEENSA_ILi128EEEEEEaNS5_IJlSB_lEEEaSJ_NS4_8TiledMMAINS4_8MMA_AtomIJNS4_4SM904GMMA26MMA_64x64x32_S32S8S8_SS_TNEEEENS4_6LayoutINS5_IJNSA_ILi2EEESB_SB_EEENS5_IJSB_NSA_ILi0EEEST_EEEEENS5_IJNS4_10UnderscoreESW_SW_EEEEENS4_13SM90_TMA_LOADENS4_14ComposedLayoutINS4_7SwizzleILi3ELi4ELi3EEENS4_18smem_ptr_flag_bitsILi8EEENSQ_INS5_IJNSA_ILi8EEESH_EEENS5_IJSH_SB_EEEEEEEvNS4_8identityESZ_S19_vS1A_EENS_8epilogue10collective6detail29Sm90TmaWarpSpecializedAdapterINS1D_15DefaultEpilogueIaSJ_SJ_NS1C_6thread17LinearCombinationIaLi1EiiLNS1H_9ScaleType4KindE0ELNS_15FloatRoundStyleE2EaEENS1_15EpilogueDefaultEEEEEvvEEEEvNT_6ParamsE)
        /*0020*/ 	.word	0x00000000
.L_19:


//--------------------- .nv.compat                --------------------------
	.section	.nv.compat,"",@"SHT_CUDA_COMPAT_INFO"
	.align	4
        /*0000*/ 	.byte	0x02, 0x09, 0x01, 0x00, 0x02, 0x02, 0x04, 0x00, 0x02, 0x05, 0x05, 0x00, 0x03, 0x07, 0x01, 0x01
        /*0010*/ 	.byte	0x02, 0x03, 0x01, 0x00, 0x02, 0x06, 0x01, 0x00, 0x04, 0x0b, 0x08, 0x00, 0x00, 0x00, 0x00, 0x00
        /*0020*/ 	.byte	0x00, 0x00, 0x00, 0x00


//--------------------- .nv.info._ZN7cutlass13device_kernelINS_4gemm6kernel13GemmUniversalIN4cute5tupleIJiiiiEEENS1_10collective13CollectiveMmaINS1_34MainloopSm90TmaGmmaWarpSpecializedILi5ENS5_IJNS4_1CILi1EEESB_SB_EEENS1_35KernelTmaWarpSpecializedCooperativeEEENS5_IJNSA_ILi256EEENSA_ILi64EEENSA_ILi128EEEEEEaNS5_IJlSB_lEEEaSJ_NS4_8TiledMMAINS4_8MMA_AtomIJNS4_4SM904GMMA26MMA_64x64x32_S32S8S8_SS_TNEEEENS4_6LayoutINS5_IJNSA_ILi2EEESB_SB_EEENS5_IJSB_NSA_ILi0EEEST_EEEEENS5_IJNS4_10UnderscoreESW_SW_EEEEENS4_13SM90_TMA_LOADENS4_14ComposedLayoutINS4_7SwizzleILi3ELi4ELi3EEENS4_18smem_ptr_flag_bitsILi8EEENSQ_INS5_IJNSA_ILi8EEESH_EEENS5_IJSH_SB_EEEEEEEvNS4_8identityESZ_S19_vS1A_EENS_8epilogue10collective6detail29Sm90TmaWarpSpecializedAdapterINS1D_15DefaultEpilogueIaSJ_SJ_NS1C_6thread17LinearCombinationIaLi1EiiLNS1H_9ScaleType4KindE0ELNS_15FloatRoundStyleE2EaEENS1_15EpilogueDefaultEEEEEvvEEEEvNT_6ParamsE --------------------------
	.section	.nv.info._ZN7cutlass13device_kernelINS_4gemm6kernel13GemmUniversalIN4cute5tupleIJiiiiEEENS1_10collective13CollectiveMmaINS1_34MainloopSm90TmaGmmaWarpSpecializedILi5ENS5_IJNS4_1CILi1EEESB_SB_EEENS1_35KernelTmaWarpSpecializedCooperativeEEENS5_IJNSA_ILi256EEENSA_ILi64EEENSA_ILi128EEEEEEaNS5_IJlSB_lEEEaSJ_NS4_8TiledMMAINS4_8MMA_AtomIJNS4_4SM904GMMA26MMA_64x64x32_S32S8S8_SS_TNEEEENS4_6LayoutINS5_IJNSA_ILi2EEESB_SB_EEENS5_IJSB_NSA_ILi0EEEST_EEEEENS5_IJNS4_10UnderscoreESW_SW_EEEEENS4_13SM90_TMA_LOADENS4_14ComposedLayoutINS4_7SwizzleILi3ELi4ELi3EEENS4_18smem_ptr_flag_bitsILi8EEENSQ_INS5_IJNSA_ILi8EEESH_EEENS5_IJSH_SB_EEEEEEEvNS4_8identityESZ_S19_vS1A_EENS_8epilogue10collective6detail29Sm90TmaWarpSpecializedAdapterINS1D_15DefaultEpilogueIaSJ_SJ_NS1C_6thread17LinearCombinationIaLi1EiiLNS1H_9ScaleType4KindE0ELNS_15FloatRoundStyleE2EaEENS1_15EpilogueDefaultEEEEEvvEEEEvNT_6ParamsE,"",@"SHT_CUDA_INFO"
	.sectionflags	@""
	.align	4


	//----- nvinfo : EIATTR_CUDA_API_VERSION
	.align		4
        /*0000*/ 	.byte	0x04, 0x37
        /*0002*/ 	.short	(.L_21 - .L_20)
.L_20:
        /*0004*/ 	.word	0x00000082


	//----- nvinfo : EIATTR_KPARAM_INFO
	.align		4
.L_21:
        /*0008*/ 	.byte	0x04, 0x17
        /*000a*/ 	.short	(.L_23 - .L_22)
.L_22:
        /*000c*/ 	.word	0x00000000
        /*0010*/ 	.short	0x0000
        /*0012*/ 	.short	0x0070
        /*0014*/ 	.byte	0x00, 0xf0, 0x01, 0x10


	//----- nvinfo : EIATTR_SPARSE_MMA_MASK
	.align		4
.L_23:
        /*0018*/ 	.byte	0x03, 0x50
        /*001a*/ 	.short	0x0000


	//----- nvinfo : EIATTR_MAXREG_COUNT
	.align		4
        /*001c*/ 	.byte	0x03, 0x1b
        /*001e*/ 	.short	0x00a8


	//----- nvinfo : EIATTR_NUM_BARRIERS
	.align		4
        /*0020*/ 	.byte	0x02, 0x4c
        /*0022*/ 	.byte	0x01
	.zero		1


	//----- nvinfo : EIATTR_EXTERNS
	.align		4
        /*0024*/ 	.byte	0x04, 0x0f
        /*0026*/ 	.short	(.L_25 - .L_24)


	//   ....[0]....
	.align		4
.L_24:
        /*0028*/ 	.word	index@(__assertfail)


	//----- nvinfo : EIATTR_MERCURY_ISA_VERSION
	.align		4
.L_25:
        /*002c*/ 	.byte	0x03, 0x5f
        /*002e*/ 	.short	0x0101


	//----- nvinfo : EIATTR_INT_WARP_WIDE_INSTR_OFFSETS
	.align		4
        /*0030*/ 	.byte	0x04, 0x31
        /*0032*/ 	.short	(.L_27 - .L_26)


	//   ....[0]....
.L_26:
        /*0034*/ 	.word	0x000003d0


	//   ....[1]....
        /*0038*/ 	.word	0x00000400


	//   ....[2]....
        /*003c*/ 	.word	0x000004e0


	//----- nvinfo : EIATTR_COOP_GROUP_MASK_REGIDS
	.align		4
.L_27:
        /*0040*/ 	.byte	0x04, 0x29
        /*0042*/ 	.short	(.L_29 - .L_28)


	//   ....[0]....
.L_28:
        /*0044*/ 	.word	0xffffffff


	//   ....[1]....
        /*0048*/ 	.word	0xffffffff


	//   ....[2]....
        /*004c*/ 	.word	0xffffffff


	//   ....[3]....
        /*0050*/ 	.word	0xffffffff


	//   ....[4]....
        /*0054*/ 	.word	0xffffffff


	//----- nvinfo : EIATTR_COOP_GROUP_INSTR_OFFSETS
	.align		4
.L_29:
        /*0058*/ 	.byte	0x04, 0x28
        /*005a*/ 	.short	(.L_31 - .L_30)


	//   ....[0]....
.L_30:
        /*005c*/ 	.word	0x00000060


	//   ....[1]....
        /*0060*/ 	.word	0x00000070


	//   ....[2]....
        /*0064*/ 	.word	0x00000130


	//   ....[3]....
        /*0068*/ 	.word	0x000002e0


	//   ....[4]....
        /*006c*/ 	.word	0x00000f80


	//----- nvinfo : EIATTR_REG_RECONFIG
	.align		4
.L_31:
        /*0070*/ 	.byte	0x01, 0x54
	.zero		2


	//----- nvinfo : EIATTR_SYSCALL_OFFSETS
	.align		4
        /*0074*/ 	.byte	0x04, 0x46
        /*0076*/ 	.short	(.L_33 - .L_32)


	//   ....[0]....
.L_32:
        /*0078*/ 	.word	0x00001150


	//----- nvinfo : EIATTR_MBARRIER_INSTR_OFFSETS
	.align		4
.L_33:
        /*007c*/ 	.byte	0x04, 0x39
        /*007e*/ 	.short	(.L_35 - .L_34)


	//   ....[0]....
.L_34:
        /*0080*/ 	.word	0x00000230
        /*0084*/ 	.word	0x000000ff
        /*0088*/ 	.word	0x00000000
        /*008c*/ 	.short	0x0100
        /*008e*/ 	.byte	0x08
	.zero		1


	//   ....[1]....
        /*0090*/ 	.word	0x00000240
        /*0094*/ 	.word	0x000000ff
        /*0098*/ 	.word	0x00000028
        /*009c*/ 	.short	0x0100
        /*009e*/ 	.byte	0x08
	.zero		1


	//   ....[2]....
        /*00a0*/ 	.word	0x00000250
        /*00a4*/ 	.word	0x000000ff
        /*00a8*/ 	.word	0x00000008
        /*00ac*/ 	.short	0x0100
        /*00ae*/ 	.byte	0x08
	.zero		1


	//   ....[3]....
        /*00b0*/ 	.word	0x00000260
        /*00b4*/ 	.word	0x000000ff
        /*00b8*/ 	.word	0x00000030
        /*00bc*/ 	.short	0x0100
        /*00be*/ 	.byte	0x08
	.zero		1


	//   ....[4]....
        /*00c0*/ 	.word	0x00000270
        /*00c4*/ 	.word	0x000000ff
        /*00c8*/ 	.word	0x00000010
        /*00cc*/ 	.short	0x0100
        /*00ce*/ 	.byte	0x08
	.zero		1


	//   ....[5]....
        /*00d0*/ 	.word	0x00000280
        /*00d4*/ 	.word	0x000000ff
        /*00d8*/ 	.word	0x00000038
        /*00dc*/ 	.short	0x0100
        /*00de*/ 	.byte	0x08
	.zero		1


	//   ....[6]....
        /*00e0*/ 	.word	0x00000290
        /*00e4*/ 	.word	0x000000ff
        /*00e8*/ 	.word	0x00000018
        /*00ec*/ 	.short	0x0100
        /*00ee*/ 	.byte	0x08
	.zero		1


	//   ....[7]....
        /*00f0*/ 	.word	0x000002a0
        /*00f4*/ 	.word	0x000000ff
        /*00f8*/ 	.word	0x00000040
        /*00fc*/ 	.short	0x0100
        /*00fe*/ 	.byte	0x08
	.zero		1


	//   ....[8]....
        /*0100*/ 	.word	0x000002b0
        /*0104*/ 	.word	0x000000ff
        /*0108*/ 	.word	0x00000020
        /*010c*/ 	.short	0x0100
        /*010e*/ 	.byte	0x08
	.zero		1


	//   ....[9]....
        /*0110*/ 	.word	0x000002c0
        /*0114*/ 	.word	0x000000ff
        /*0118*/ 	.word	0x00000048
        /*011c*/ 	.short	0x0100
        /*011e*/ 	.byte	0x08
	.zero		1


	//   ....[10]....
        /*0120*/ 	.word	0x00000550
        /*0124*/ 	.word	0x000000ff
        /*0128*/ 	.word	0x00000060
        /*012c*/ 	.short	0x0100
        /*012e*/ 	.byte	0x06
	.zero		1


	//   ....[11]....
        /*0130*/ 	.word	0x000005b0
        /*0134*/ 	.word	0x000000ff
        /*0138*/ 	.word	0x00000068
        /*013c*/ 	.short	0x0100
        /*013e*/ 	.byte	0x06
	.zero		1


	//   ....[12]....
        /*0140*/ 	.word	0x00001220
        /*0144*/ 	.word	0x00000003
        /*0148*/ 	.word	0x00000000
        /*014c*/ 	.short	0x010a
        /*014e*/ 	.byte	0x3f
	.zero		1


	//   ....[13]....
        /*0150*/ 	.word	0x00001260
        /*0154*/ 	.word	0x00000003
        /*0158*/ 	.word	0x00000000
        /*015c*/ 	.short	0x010a
        /*015e*/ 	.byte	0x3f
	.zero		1


	//   ....[14]....
        /*0160*/ 	.word	0x000017a0
        /*0164*/ 	.word	0x00000005
        /*0168*/ 	.word	0x00000000
        /*016c*/ 	.short	0x010a
        /*016e*/ 	.byte	0x3f
	.zero		1


	//   ....[15]....
        /*0170*/ 	.word	0x000017e0
        /*0174*/ 	.word	0x00000005
        /*0178*/ 	.word	0x00000000
        /*017c*/ 	.short	0x010a
        /*017e*/ 	.byte	0x3f
	.zero		1


	//   ....[16]....
        /*0180*/ 	.word	0x00001bc0
        /*0184*/ 	.word	0x00000004
        /*0188*/ 	.word	0x00000000
        /*018c*/ 	.short	0x0101
        /*018e*/ 	.byte	0x3f
	.zero		1


	//   ....[17]....
        /*0190*/ 	.word	0x00001da0
        /*0194*/ 	.word	0x00000000
        /*0198*/ 	.word	0x00000000
        /*019c*/ 	.short	0x0101
        /*019e*/ 	.byte	0x3f
	.zero		1


	//   ....[18]....
        /*01a0*/ 	.word	0x00006480
        /*01a4*/ 	.word	0x0000000e
        /*01a8*/ 	.word	0x00000028
        /*01ac*/ 	.short	0x010a
        /*01ae*/ 	.byte	0x3f
	.zero		1


	//   ....[19]....
        /*01b0*/ 	.word	0x00006800
        /*01b4*/ 	.word	0x00000006
        /*01b8*/ 	.word	0x00000068
        /*01bc*/ 	.short	0x0101
        /*01be*/ 	.byte	0x3f
	.zero		1


	//   ....[20]....
        /*01c0*/ 	.word	0x00006f30
        /*01c4*/ 	.word	0x00000007
        /*01c8*/ 	.word	0x00000000
        /*01cc*/ 	.short	0x010a
        /*01ce*/ 	.byte	0x3f
	.zero		1


	//   ....[21]....
        /*01d0*/ 	.word	0x00006fb0
        /*01d4*/ 	.word	0x00000009
        /*01d8*/ 	.word	0x00000000
        /*01dc*/ 	.short	0x010a
        /*01de*/ 	.byte	0x3f
	.zero		1


	//   ....[22]....
        /*01e0*/ 	.word	0x00007040
        /*01e4*/ 	.word	0x00000006
        /*01e8*/ 	.word	0x00000000
        /*01ec*/ 	.short	0x010a
        /*01ee*/ 	.byte	0x3f
	.zero		1


	//   ....[23]....
        /*01f0*/ 	.word	0x000070d0
        /*01f4*/ 	.word	0x00000009
        /*01f8*/ 	.word	0x00000000
        /*01fc*/ 	.short	0x010a
        /*01fe*/ 	.byte	0x3f
	.zero		1


	//   ....[24]....
        /*0200*/ 	.word	0x00007160
        /*0204*/ 	.word	0x00000003
        /*0208*/ 	.word	0x00000000
        /*020c*/ 	.short	0x010a
        /*020e*/ 	.byte	0x3f
	.zero		1


	//   ....[25]....
        /*0210*/ 	.word	0x000071c0
        /*0214*/ 	.word	0x00000003
        /*0218*/ 	.word	0x00000000
        /*021c*/ 	.short	0x010a
        /*021e*/ 	.byte	0x3f
	.zero		1


	//   ....[26]....
        /*0220*/ 	.word	0x00007210
        /*0224*/ 	.word	0x00000005
        /*0228*/ 	.word	0x00000000
        /*022c*/ 	.short	0x010a
        /*022e*/ 	.byte	0x3f
	.zero		1


	//   ....[27]....
        /*0230*/ 	.word	0x000072e0
        /*0234*/ 	.word	0x0000000e
        /*0238*/ 	.word	0x00000028
        /*023c*/ 	.short	0x010a
        /*023e*/ 	.byte	0x3f
	.zero		1


	//   ....[28]....
        /*0240*/ 	.word	0x000073b0
        /*0244*/ 	.word	0x00000007
        /*0248*/ 	.word	0x00000000
        /*024c*/ 	.short	0x010a
        /*024e*/ 	.byte	0x3f
	.zero		1


	//   ....[29]....
        /*0250*/ 	.word	0x00007400
        /*0254*/ 	.word	0x00000009
        /*0258*/ 	.word	0x00000000
        /*025c*/ 	.short	0x010a
        /*025e*/ 	.byte	0x3f
	.zero		1


	//   ....[30]....
        /*0260*/ 	.word	0x00007450
        /*0264*/ 	.word	0x00000006
        /*0268*/ 	.word	0x00000000
        /*026c*/ 	.short	0x010a
        /*026e*/ 	.byte	0x3f
	.zero		1


	//   ....[31]....
        /*0270*/ 	.word	0x000074a0
        /*0274*/ 	.word	0x00000009
        /*0278*/ 	.word	0x00000000
        /*027c*/ 	.short	0x010a
        /*027e*/ 	.byte	0x3f
	.zero		1


	//----- nvinfo : EIATTR_NUM_MBARRIERS
	.align		4
.L_35:
        /*0280*/ 	.byte	0x03, 0x38
        /*0282*/ 	.short	0x000c


	//----- nvinfo : EIATTR_EXIT_INSTR_OFFSETS
	.align		4
        /*0284*/ 	.byte	0x04, 0x1c
        /*0286*/ 	.short	(.L_37 - .L_36)


	//   ....[0]....
.L_36:
        /*0288*/ 	.word	0x00000600


	//   ....[1]....
        /*028c*/ 	.word	0x00000ec0


	//   ....[2]....
        /*0290*/ 	.word	0x00005af0


	//   ....[3]....
        /*0294*/ 	.word	0x00006120


	//   ....[4]....
        /*0298*/ 	.word	0x000071b0


	//----- nvinfo : EIATTR_MAX_THREADS
	.align		4
.L_37:
        /*029c*/ 	.byte	0x04, 0x05
        /*029e*/ 	.short	(.L_39 - .L_38)
.L_38:
        /*02a0*/ 	.word	0x00000180
        /*02a4*/ 	.word	0x00000001
        /*02a8*/ 	.word	0x00000001


	//----- nvinfo : EIATTR_CRS_STACK_SIZE
	.align		4
.L_39:
        /*02ac*/ 	.byte	0x04, 0x1e
        /*02ae*/ 	.short	(.L_41 - .L_40)
.L_40:
        /*02b0*/ 	.word	0x00000000


	//----- nvinfo : EIATTR_CBANK_PARAM_SIZE
	.align		4
.L_41:
        /*02b4*/ 	.byte	0x03, 0x19
        /*02b6*/ 	.short	0x0470


	//----- nvinfo : EIATTR_PARAM_CBANK
	.align		4
        /*02b8*/ 	.byte	0x04, 0x0a
        /*02ba*/ 	.short	(.L_43 - .L_42)
	.align		4
.L_42:
        /*02bc*/ 	.word	index@(.nv.constant0._ZN7cutlass13device_kernelINS_4gemm6kernel13GemmUniversalIN4cute5tupleIJiiiiEEENS1_10collective13CollectiveMmaINS1_34MainloopSm90TmaGmmaWarpSpecializedILi5ENS5_IJNS4_1CILi1EEESB_SB_EEENS1_35KernelTmaWarpSpecializedCooperativeEEENS5_IJNSA_ILi256EEENSA_ILi64EEENSA_ILi128EEEEEEaNS5_IJlSB_lEEEaSJ_NS4_8TiledMMAINS4_8MMA_AtomIJNS4_4SM904GMMA26MMA_64x64x32_S32S8S8_SS_TNEEEENS4_6LayoutINS5_IJNSA_ILi2EEESB_SB_EEENS5_IJSB_NSA_ILi0EEEST_EEEEENS5_IJNS4_10UnderscoreESW_SW_EEEEENS4_13SM90_TMA_LOADENS4_14ComposedLayoutINS4_7SwizzleILi3ELi4ELi3EEENS4_18smem_ptr_flag_bitsILi8EEENSQ_INS5_IJNSA_ILi8EEESH_EEENS5_IJSH_SB_EEEEEEEvNS4_8identityESZ_S19_vS1A_EENS_8epilogue10collective6detail29Sm90TmaWarpSpecializedAdapterINS1D_15DefaultEpilogueIaSJ_SJ_NS1C_6thread17LinearCombinationIaLi1EiiLNS1H_9ScaleType4KindE0ELNS_15FloatRoundStyleE2EaEENS1_15EpilogueDefaultEEEEEvvEEEEvNT_6ParamsE)
        /*02c0*/ 	.short	0x0210
        /*02c2*/ 	.short	0x0470


	//----- nvinfo : EIATTR_SW_WAR
	.align		4
.L_43:
        /*02c4*/ 	.byte	0x04, 0x36
        /*02c6*/ 	.short	(.L_45 - .L_44)
.L_44:
        /*02c8*/ 	.word	0x00000008
.L_45:


//--------------------- .nv.callgraph             --------------------------
	.section	.nv.callgraph,"",@"SHT_CUDA_CALLGRAPH"
	.align	4
	.sectionentsize	8
	.align		4
        /*0000*/ 	.word	0x00000000
	.align		4
        /*0004*/ 	.word	0xffffffff
	.align		4
        /*0008*/ 	.word	index@(_ZN7cutlass13device_kernelINS_4gemm6kernel13GemmUniversalIN4cute5tupleIJiiiiEEENS1_10collective13CollectiveMmaINS1_34MainloopSm90TmaGmmaWarpSpecializedILi5ENS5_IJNS4_1CILi1EEESB_SB_EEENS1_35KernelTmaWarpSpecializedCooperativeEEENS5_IJNSA_ILi256EEENSA_ILi64EEENSA_ILi128EEEEEEaNS5_IJlSB_lEEEaSJ_NS4_8TiledMMAINS4_8MMA_AtomIJNS4_4SM904GMMA26MMA_64x64x32_S32S8S8_SS_TNEEEENS4_6LayoutINS5_IJNSA_ILi2EEESB_SB_EEENS5_IJSB_NSA_ILi0EEEST_EEEEENS5_IJNS4_10UnderscoreESW_SW_EEEEENS4_13SM90_TMA_LOADENS4_14ComposedLayoutINS4_7SwizzleILi3ELi4ELi3EEENS4_18smem_ptr_flag_bitsILi8EEENSQ_INS5_IJNSA_ILi8EEESH_EEENS5_IJSH_SB_EEEEEEEvNS4_8identityESZ_S19_vS1A_EENS_8epilogue10collective6detail29Sm90TmaWarpSpecializedAdapterINS1D_15DefaultEpilogueIaSJ_SJ_NS1C_6thread17LinearCombinationIaLi1EiiLNS1H_9ScaleType4KindE0ELNS_15FloatRoundStyleE2EaEENS1_15EpilogueDefaultEEEEEvvEEEEvNT_6ParamsE)
	.align		4
        /*000c*/ 	.word	index@(__assertfail)
	.align		4
        /*0010*/ 	.word	0x00000000
	.align		4
        /*0014*/ 	.word	0xfffffffe
	.align		4
        /*0018*/ 	.word	0x00000000
	.align		4
        /*001c*/ 	.word	0xfffffffd
	.align		4
        /*0020*/ 	.word	0x00000000
	.align		4
        /*0024*/ 	.word	0xfffffffc


//--------------------- .nv.constant4             --------------------------
	.section	.nv.constant4,"a",@progbits
	.align	8
	.align		8
.nv.constant4:
        /*0000*/ 	.dword	__assertfail
	.align		8
        /*0008*/ 	.dword	__unnamed_1
	.align		8
        /*0010*/ 	.dword	_ZN40_INTERNAL_3b4badf4_4_k_cu_6e29bb94_263614cuda3std3__45__cpo5beginE
	.align		8
        /*0018*/ 	.dword	_ZN40_INTERNAL_3b4badf4_4_k_cu_6e29bb94_263614cuda3std3__45__cpo3endE
	.align		8
        /*0020*/ 	.dword	_ZN40_INTERNAL_3b4badf4_4_k_cu_6e29bb94_263614cuda3std3__45__cpo6cbeginE
	.align		8
        /*0028*/ 	.dword	_ZN40_INTERNAL_3b4badf4_4_k_cu_6e29bb94_263614cuda3std3__45__cpo4cendE
	.align		8
        /*0030*/ 	.dword	_ZN40_INTERNAL_3b4badf4_4_k_cu_6e29bb94_263614cuda3std3__442_GLOBAL__N__3b4badf4_4_k_cu_6e29bb94_263616ignoreE
	.align		8
        /*0038*/ 	.dword	_ZN40_INTERNAL_3b4badf4_4_k_cu_6e29bb94_263614cuda3std3__419piecewise_constructE
	.align		8
        /*0040*/ 	.dword	_ZN40_INTERNAL_3b4badf4_4_k_cu_6e29bb94_263614cuda3std3__48in_placeE
	.align		8
        /*0048*/ 	.dword	_ZN40_INTERNAL_3b4badf4_4_k_cu_6e29bb94_263614cuda3std6ranges3__45__cpo4swapE
	.align		8
        /*0050*/ 	.dword	_ZN40_INTERNAL_3b4badf4_4_k_cu_6e29bb94_263614cuda3std6ranges3__45__cpo9iter_moveE
	.align		8
        /*0058*/ 	.dword	_ZN40_INTERNAL_3b4badf4_4_k_cu_6e29bb94_263614cute7productE
	.align		8
        /*0060*/ 	.dword	_ZN40_INTERNAL_3b4badf4_4_k_cu_6e29bb94_263614cute1_E
	.align		8
        /*0068*/ 	.dword	$str$22
	.align		8
        /*0070*/ 	.dword	$str$23


//--------------------- .text._ZN7cutlass13device_kernelINS_4gemm6kernel13GemmUniversalIN4cute5tupleIJiiiiEEENS1_10collective13CollectiveMmaINS1_34MainloopSm90TmaGmmaWarpSpecializedILi5ENS5_IJNS4_1CILi1EEESB_SB_EEENS1_35KernelTmaWarpSpecializedCooperativeEEENS5_IJNSA_ILi256EEENSA_ILi64EEENSA_ILi128EEEEEEaNS5_IJlSB_lEEEaSJ_NS4_8TiledMMAINS4_8MMA_AtomIJNS4_4SM904GMMA26MMA_64x64x32_S32S8S8_SS_TNEEEENS4_6LayoutINS5_IJNSA_ILi2EEESB_SB_EEENS5_IJSB_NSA_ILi0EEEST_EEEEENS5_IJNS4_10UnderscoreESW_SW_EEEEENS4_13SM90_TMA_LOADENS4_14ComposedLayoutINS4_7SwizzleILi3ELi4ELi3EEENS4_18smem_ptr_flag_bitsILi8EEENSQ_INS5_IJNSA_ILi8EEESH_EEENS5_IJSH_SB_EEEEEEEvNS4_8identityESZ_S19_vS1A_EENS_8epilogue10collective6detail29Sm90TmaWarpSpecializedAdapterINS1D_15DefaultEpilogueIaSJ_SJ_NS1C_6thread17LinearCombinationIaLi1EiiLNS1H_9ScaleType4KindE0ELNS_15FloatRoundStyleE2EaEENS1_15EpilogueDefaultEEEEEvvEEEEvNT_6ParamsE --------------------------
	.section	.text._ZN7cutlass13device_kernelINS_4gemm6kernel13GemmUniversalIN4cute5tupleIJiiiiEEENS1_10collective13CollectiveMmaINS1_34MainloopSm90TmaGmmaWarpSpecializedILi5ENS5_IJNS4_1CILi1EEESB_SB_EEENS1_35KernelTmaWarpSpecializedCooperativeEEENS5_IJNSA_ILi256EEENSA_ILi64EEENSA_ILi128EEEEEEaNS5_IJlSB_lEEEaSJ_NS4_8TiledMMAINS4_8MMA_AtomIJNS4_4SM904GMMA26MMA_64x64x32_S32S8S8_SS_TNEEEENS4_6LayoutINS5_IJNSA_ILi2EEESB_SB_EEENS5_IJSB_NSA_ILi0EEEST_EEEEENS5_IJNS4_10UnderscoreESW_SW_EEEEENS4_13SM90_TMA_LOADENS4_14ComposedLayoutINS4_7SwizzleILi3ELi4ELi3EEENS4_18smem_ptr_flag_bitsILi8EEENSQ_INS5_IJNSA_ILi8EEESH_EEENS5_IJSH_SB_EEEEEEEvNS4_8identityESZ_S19_vS1A_EENS_8epilogue10collective6detail29Sm90TmaWarpSpecializedAdapterINS1D_15DefaultEpilogueIaSJ_SJ_NS1C_6thread17LinearCombinationIaLi1EiiLNS1H_9ScaleType4KindE0ELNS_15FloatRoundStyleE2EaEENS1_15EpilogueDefaultEEEEEvvEEEEvNT_6ParamsE,"ax",@progbits
	.align	128
.text._ZN7cutlass13device_kernelINS_4gemm6kernel13GemmUniversalIN4cute5tupleIJiiiiEEENS1_10collective13CollectiveMmaINS1_34MainloopSm90TmaGmmaWarpSpecializedILi5ENS5_IJNS4_1CILi1EEESB_SB_EEENS1_35KernelTmaWarpSpecializedCooperativeEEENS5_IJNSA_ILi256EEENSA_ILi64EEENSA_ILi128EEEEEEaNS5_IJlSB_lEEEaSJ_NS4_8TiledMMAINS4_8MMA_AtomIJNS4_4SM904GMMA26MMA_64x64x32_S32S8S8_SS_TNEEEENS4_6LayoutINS5_IJNSA_ILi2EEESB_SB_EEENS5_IJSB_NSA_ILi0EEEST_EEEEENS5_IJNS4_10UnderscoreESW_SW_EEEEENS4_13SM90_TMA_LOADENS4_14ComposedLayoutINS4_7SwizzleILi3ELi4ELi3EEENS4_18smem_ptr_flag_bitsILi8EEENSQ_INS5_IJNSA_ILi8EEESH_EEENS5_IJSH_SB_EEEEEEEvNS4_8identityESZ_S19_vS1A_EENS_8epilogue10collective6detail29Sm90TmaWarpSpecializedAdapterINS1D_15DefaultEpilogueIaSJ_SJ_NS1C_6thread17LinearCombinationIaLi1EiiLNS1H_9ScaleType4KindE0ELNS_15FloatRoundStyleE2EaEENS1_15EpilogueDefaultEEEEEvvEEEEvNT_6ParamsE:
        .type           _ZN7cutlass13device_kernelINS_4gemm6kernel13GemmUniversalIN4cute5tupleIJiiiiEEENS1_10collective13CollectiveMmaINS1_34MainloopSm90TmaGmmaWarpSpecializedILi5ENS5_IJNS4_1CILi1EEESB_SB_EEENS1_35KernelTmaWarpSpecializedCooperativeEEENS5_IJNSA_ILi256EEENSA_ILi64EEENSA_ILi128EEEEEEaNS5_IJlSB_lEEEaSJ_NS4_8TiledMMAINS4_8MMA_AtomIJNS4_4SM904GMMA26MMA_64x64x32_S32S8S8_SS_TNEEEENS4_6LayoutINS5_IJNSA_ILi2EEESB_SB_EEENS5_IJSB_NSA_ILi0EEEST_EEEEENS5_IJNS4_10UnderscoreESW_SW_EEEEENS4_13SM90_TMA_LOADENS4_14ComposedLayoutINS4_7SwizzleILi3ELi4ELi3EEENS4_18smem_ptr_flag_bitsILi8EEENSQ_INS5_IJNSA_ILi8EEESH_EEENS5_IJSH_SB_EEEEEEEvNS4_8identityESZ_S19_vS1A_EENS_8epilogue10collective6detail29Sm90TmaWarpSpecializedAdapterINS1D_15DefaultEpilogueIaSJ_SJ_NS1C_6thread17LinearCombinationIaLi1EiiLNS1H_9ScaleType4KindE0ELNS_15FloatRoundStyleE2EaEENS1_15EpilogueDefaultEEEEEvvEEEEvNT_6ParamsE,@function
        .size           _ZN7cutlass13device_kernelINS_4gemm6kernel13GemmUniversalIN4cute5tupleIJiiiiEEENS1_10collective13CollectiveMmaINS1_34MainloopSm90TmaGmmaWarpSpecializedILi5ENS5_IJNS4_1CILi1EEESB_SB_EEENS1_35KernelTmaWarpSpecializedCooperativeEEENS5_IJNSA_ILi256EEENSA_ILi64EEENSA_ILi128EEEEEEaNS5_IJlSB_lEEEaSJ_NS4_8TiledMMAINS4_8MMA_AtomIJNS4_4SM904GMMA26MMA_64x64x32_S32S8S8_SS_TNEEEENS4_6LayoutINS5_IJNSA_ILi2EEESB_SB_EEENS5_IJSB_NSA_ILi0EEEST_EEEEENS5_IJNS4_10UnderscoreESW_SW_EEEEENS4_13SM90_TMA_LOADENS4_14ComposedLayoutINS4_7SwizzleILi3ELi4ELi3EEENS4_18smem_ptr_flag_bitsILi8EEENSQ_INS5_IJNSA_ILi8EEESH_EEENS5_IJSH_SB_EEEEEEEvNS4_8identityESZ_S19_vS1A_EENS_8epilogue10collective6detail29Sm90TmaWarpSpecializedAdapterINS1D_15DefaultEpilogueIaSJ_SJ_NS1C_6thread17LinearCombinationIaLi1EiiLNS1H_9ScaleType4KindE0ELNS_15FloatRoundStyleE2EaEENS1_15EpilogueDefaultEEEEEvvEEEEvNT_6ParamsE,(.L_x_200 - _ZN7cutlass13device_kernelINS_4gemm6kernel13GemmUniversalIN4cute5tupleIJiiiiEEENS1_10collective13CollectiveMmaINS1_34MainloopSm90TmaGmmaWarpSpecializedILi5ENS5_IJNS4_1CILi1EEESB_SB_EEENS1_35KernelTmaWarpSpecializedCooperativeEEENS5_IJNSA_ILi256EEENSA_ILi64EEENSA_ILi128EEEEEEaNS5_IJlSB_lEEEaSJ_NS4_8TiledMMAINS4_8MMA_AtomIJNS4_4SM904GMMA26MMA_64x64x32_S32S8S8_SS_TNEEEENS4_6LayoutINS5_IJNSA_ILi2EEESB_SB_EEENS5_IJSB_NSA_ILi0EEEST_EEEEENS5_IJNS4_10UnderscoreESW_SW_EEEEENS4_13SM90_TMA_LOADENS4_14ComposedLayoutINS4_7SwizzleILi3ELi4ELi3EEENS4_18smem_ptr_flag_bitsILi8EEENSQ_INS5_IJNSA_ILi8EEESH_EEENS5_IJSH_SB_EEEEEEEvNS4_8identityESZ_S19_vS1A_EENS_8epilogue10collective6detail29Sm90TmaWarpSpecializedAdapterINS1D_15DefaultEpilogueIaSJ_SJ_NS1C_6thread17LinearCombinationIaLi1EiiLNS1H_9ScaleType4KindE0ELNS_15FloatRoundStyleE2EaEENS1_15EpilogueDefaultEEEEEvvEEEEvNT_6ParamsE)
        .other          _ZN7cutlass13device_kernelINS_4gemm6kernel13GemmUniversalIN4cute5tupleIJiiiiEEENS1_10collective13CollectiveMmaINS1_34MainloopSm90TmaGmmaWarpSpecializedILi5ENS5_IJNS4_1CILi1EEESB_SB_EEENS1_35KernelTmaWarpSpecializedCooperativeEEENS5_IJNSA_ILi256EEENSA_ILi64EEENSA_ILi128EEEEEEaNS5_IJlSB_lEEEaSJ_NS4_8TiledMMAINS4_8MMA_AtomIJNS4_4SM904GMMA26MMA_64x64x32_S32S8S8_SS_TNEEEENS4_6LayoutINS5_IJNSA_ILi2EEESB_SB_EEENS5_IJSB_NSA_ILi0EEEST_EEEEENS5_IJNS4_10UnderscoreESW_SW_EEEEENS4_13SM90_TMA_LOADENS4_14ComposedLayoutINS4_7SwizzleILi3ELi4ELi3EEENS4_18smem_ptr_flag_bitsILi8EEENSQ_INS5_IJNSA_ILi8EEESH_EEENS5_IJSH_SB_EEEEEEEvNS4_8identityESZ_S19_vS1A_EENS_8epilogue10collective6detail29Sm90TmaWarpSpecializedAdapterINS1D_15DefaultEpilogueIaSJ_SJ_NS1C_6thread17LinearCombinationIaLi1EiiLNS1H_9ScaleType4KindE0ELNS_15FloatRoundStyleE2EaEENS1_15EpilogueDefaultEEEEEvvEEEEvNT_6ParamsE,@"STO_CUDA_ENTRY STV_DEFAULT"
_ZN7cutlass13device_kernelINS_4gemm6kernel13GemmUniversalIN4cute5tupleIJiiiiEEENS1_10collective13CollectiveMmaINS1_34MainloopSm90TmaGmmaWarpSpecializedILi5ENS5_IJNS4_1CILi1EEESB_SB_EEENS1_35KernelTmaWarpSpecializedCooperativeEEENS5_IJNSA_ILi256EEENSA_ILi64EEENSA_ILi128EEEEEEaNS5_IJlSB_lEEEaSJ_NS4_8TiledMMAINS4_8MMA_AtomIJNS4_4SM904GMMA26MMA_64x64x32_S32S8S8_SS_TNEEEENS4_6LayoutINS5_IJNSA_ILi2EEESB_SB_EEENS5_IJSB_NSA_ILi0EEEST_EEEEENS5_IJNS4_10UnderscoreESW_SW_EEEEENS4_13SM90_TMA_LOADENS4_14ComposedLayoutINS4_7SwizzleILi3ELi4ELi3EEENS4_18smem_ptr_flag_bitsILi8EEENSQ_INS5_IJNSA_ILi8EEESH_EEENS5_IJSH_SB_EEEEEEEvNS4_8identityESZ_S19_vS1A_EENS_8epilogue10collective6detail29Sm90TmaWarpSpecializedAdapterINS1D_15DefaultEpilogueIaSJ_SJ_NS1C_6thread17LinearCombinationIaLi1EiiLNS1H_9ScaleType4KindE0ELNS_15FloatRoundStyleE2EaEENS1_15EpilogueDefaultEEEEEvvEEEEvNT_6ParamsE:
[----:B------:R-:W0:Y:S01]  /*0000*/  LDC R1, c[0x0][0x28] ;  /* 0x00000a00ff017b82 */ /* 0x000e220000000800 */
[----:B------:R-:W1:Y:S01]  /*0010*/  S2R R18, SR_TID.X ;  /* 0x0000000000127919 */ /* 0x000e620000002100 */
[----:B------:R-:W-:Y:S01]  /*0020*/  ELECT P0, URZ, PT ;  /* 0x00000000003f782f */ /* 0x000fe20003800000 */
[----:B------:R-:W-:Y:S01]  /*0030*/  BSSY B0, `(.L_x_0) ;  /* 0x000000f000007945 */ /* 0x000fe20003800000 */
[--C-:B-1----:R-:W-:Y:S02]  /*0040*/  SHF.R.U32.HI R0, RZ, 0x5, R18.reuse ;  /* 0x00000005ff007819 */ /* 0x102fe40000011612 */
[----:B------:R-:W-:-:S03]  /*0050*/  SHF.R.U32.HI R2, RZ, 0x7, R18 ;  /* 0x00000007ff027819 */ /* 0x000fc60000011612 */
[----:B------:R-:W1:Y:S04]  /*0060*/  SHFL.IDX PT, R5, R0, RZ, 0x1f ;  /* 0x00001fff00057589 */ /* 0x000e6800000e0000 */
[----:B------:R2:W3:Y:S01]  /*0070*/  SHFL.IDX PT, R8, R2, RZ, 0x1f ;  /* 0x00001fff02087589 */ /* 0x0004e200000e0000 */
[----:B-1----:R-:W-:-:S13]  /*0080*/  ISETP.NE.OR P0, PT, R5, RZ, !P0 ;  /* 0x000000ff0500720c */ /* 0x002fda0004705670 */
[----:B0-23--:R-:W-:Y:S05]  /*0090*/  @P0 BRA `(.L_x_1) ;  /* 0x0000000000200947 */ /* 0x00dfea0003800000 */
[----:B------:R-:W-:Y:S02]  /*00a0*/  ULDC.64 UR4, c[0x0][0x198] ;  /* 0x0000660000047ab9 */ /* 0x000fe40000000a00 */
[----:B------:R-:W-:Y:S02]  /*00b0*/  UIADD3 UR6, UP0, UR4, 0xf0, URZ ;  /* 0x000000f004067890 */ /* 0x000fe4000ff1e03f */
[----:B------:R-:W-:Y:S02]  /*00c0*/  UIADD3 UR4, UP1, UR4, 0x1f0, URZ ;  /* 0x000001f004047890 */ /* 0x000fe4000ff3e03f */
[----:B------:R-:W-:Y:S02]  /*00d0*/  UIADD3.X UR7, URZ, UR5, URZ, UP0, !UPT ;  /* 0x000000053f077290 */ /* 0x000fe400087fe43f */
[----:B------:R-:W-:-:S07]  /*00e0*/  UIADD3.X UR5, URZ, UR5, URZ, UP1, !UPT ;  /* 0x000000053f057290 */ /* 0x000fce0008ffe43f */
[----:B------:R0:W-:Y:S02]  /*00f0*/  UTMACCTL.PF [UR6] ;  /* 0x00000000060079b9 */ /* 0x0001e40008040000 */
[----:B------:R0:W-:Y:S02]  /*0100*/  UTMACCTL.PF [UR4] ;  /* 0x00000000040079b9 */ /* 0x0001e40008040000 */
[----:B0-----:R-:W-:Y:S01]  /*0110*/  NOP ;  /* 0x0000000000007918 */ /* 0x001fe20000000000 */
.L_x_1:
[----:B------:R-:W-:Y:S05]  /*0120*/  BSYNC B0 ;  /* 0x0000000000007941 */ /* 0x000fea0003800000 */
.L_x_0:
[----:B------:R-:W0:Y:S02]  /*0130*/  SHFL.IDX PT, R2, R0, RZ, 0x1f ;  /* 0x00001fff00027589 */ /* 0x000e2400000e0000 */
[----:B0-----:R-:W-:-:S13]  /*0140*/  ISETP.NE.AND P0, PT, R2, RZ, PT ;  /* 0x000000ff0200720c */ /* 0x001fda0003f05270 */
[----:B------:R-:W-:Y:S05]  /*0150*/  @P0 BRA `(.L_x_2) ;  /* 0x0000000000600947 */ /* 0x000fea0003800000 */
[----:B------:R-:W0:Y:S01]  /*0160*/  S2UR UR8, SR_CgaCtaId ;  /* 0x00000000000879c3 */ /* 0x000e220000008800 */
[----:B------:R-:W-:Y:S01]  /*0170*/  UMOV UR4, 0x400 ;  /* 0x0000040000047882 */ /* 0x000fe20000000000 */
[----:B------:R-:W-:Y:S01]  /*0180*/  UMOV UR5, 0x1 ;  /* 0x0000000100057882 */ /* 0x000fe20000000000 */
[----:B------:R-:W-:Y:S01]  /*0190*/  UMOV UR6, 0x100 ;  /* 0x0000010000067882 */ /* 0x000fe20000000000 */
[----:B------:R-:W-:Y:S01]  /*01a0*/  ELECT P0, URZ, PT ;  /* 0x00000000003f782f */ /* 0x000fe20003800000 */
[----:B------:R-:W-:-:S04]  /*01b0*/  UIADD3 UR6, -UR6, 0x100000, URZ ;  /* 0x0010000006067890 */ /* 0x000fc8000fffe13f */
[----:B------:R-:W-:Y:S02]  /*01c0*/  USHF.L.U32 UR7, UR6, 0xb, URZ ;  /* 0x0000000b06077899 */ /* 0x000fe4000800063f */
[----:B------:R-:W-:Y:S02]  /*01d0*/  USHF.L.U32 UR6, UR6, 0x1, URZ ;  /* 0x0000000106067899 */ /* 0x000fe4000800063f */
[----:B0-----:R-:W-:Y:S02]  /*01e0*/  ULEA UR8, UR8, UR4, 0x18 ;  /* 0x0000000408087291 */ /* 0x001fe4000f8ec03f */
[----:B------:R-:W-:-:S04]  /*01f0*/  UIADD3 UR4, -UR5, 0x100000, URZ ;  /* 0x0010000005047890 */ /* 0x000fc8000fffe13f */
[----:B------:R-:W-:Y:S02]  /*0200*/  USHF.L.U32 UR5, UR4, 0xb, URZ ;  /* 0x0000000b04057899 */ /* 0x000fe4000800063f */
[----:B------:R-:W-:Y:S01]  /*0210*/  USHF.L.U32 UR4, UR4, 0x1, URZ ;  /* 0x0000000104047899 */ /* 0x000fe2000800063f */
[----:B------:R-:W0:Y:S11]  /*0220*/  FENCE.VIEW.ASYNC.S ;  /* 0x00000000000073c6 */ /* 0x000e360000000000 */
[----:B0-----:R0:W1:Y:S01]  /*0230*/  SYNCS.EXCH.64 URZ, [UR8], UR4 ;  /* 0x00000004083f75b2 */ /* 0x0010620008000100 */
[----:B------:R0:W2:Y:S01]  /*0240*/  SYNCS.EXCH.64 URZ, [UR8+0x28], UR6 ;  /* 0x00002806083f75b2 */ /* 0x0000a20008000100 */
[----:B------:R0:W3:Y:S01]  /*0250*/  SYNCS.EXCH.64 URZ, [UR8+0x8], UR4 ;  /* 0x00000804083f75b2 */ /* 0x0000e20008000100 */
[----:B------:R0:W4:Y:S01]  /*0260*/  SYNCS.EXCH.64 URZ, [UR8+0x30], UR6 ;  /* 0x00003006083f75b2 */ /* 0x0001220008000100 */
[----:B------:R0:W0:Y:S01]  /*0270*/  SYNCS.EXCH.64 URZ, [UR8+0x10], UR4 ;  /* 0x00001004083f75b2 */ /* 0x0000220008000100 */
[----:B------:R0:W0:Y:S01]  /*0280*/  SYNCS.EXCH.64 URZ, [UR8+0x38], UR6 ;  /* 0x00003806083f75b2 */ /* 0x0000220008000100 */
[----:B------:R0:W0:Y:S01]  /*0290*/  SYNCS.EXCH.64 URZ, [UR8+0x18], UR4 ;  /* 0x00001804083f75b2 */ /* 0x0000220008000100 */
[----:B------:R0:W0:Y:S01]  /*02a0*/  SYNCS.EXCH.64 URZ, [UR8+0x40], UR6 ;  /* 0x00004006083f75b2 */ /* 0x0000220008000100 */
[----:B------:R0:W0:Y:S01]  /*02b0*/  SYNCS.EXCH.64 URZ, [UR8+0x20], UR4 ;  /* 0x00002004083f75b2 */ /* 0x0000220008000100 */
[----:B------:R0:W0:Y:S01]  /*02c0*/  SYNCS.EXCH.64 URZ, [UR8+0x48], UR6 ;  /* 0x00004806083f75b2 */ /* 0x0000220008000100 */
[----:B------:R-:W-:Y:S01]  /*02d0*/  NOP ;  /* 0x0000000000007918 */ /* 0x000fe20000000000 */
.L_x_2:
[----:B------:R-:W5:Y:S01]  /*02e0*/  SHFL.IDX PT, R0, R0, RZ, 0x1f ;  /* 0x00001fff00007589 */ /* 0x000f6200000e0000 */
[----:B------:R-:W-:Y:S01]  /*02f0*/  ELECT P0, URZ, PT ;  /* 0x00000000003f782f */ /* 0x000fe20003800000 */
[----:B------:R-:W1:Y:S01]  /*0300*/  LDC R2, c[0x0][0x65c] ;  /* 0x00019700ff027b82 */ /* 0x000e620000000800 */
[----:B------:R-:W-:Y:S01]  /*0310*/  SHF.R.S32.HI R6, RZ, 0x1f, R5 ;  /* 0x0000001fff067819 */ /* 0x000fe20000011405 */
[----:B------:R-:W2:Y:S01]  /*0320*/  S2R R3, SR_CTAID.Y ;  /* 0x0000000000037919 */ /* 0x000ea20000002600 */
[----:B0-----:R-:W-:Y:S01]  /*0330*/  UMOV UR4, 0x20 ;  /* 0x0000002000047882 */ /* 0x001fe20000000000 */
[----:B------:R-:W-:Y:S01]  /*0340*/  ISETP.NE.AND P2, PT, R8, RZ, PT ;  /* 0x000000ff0800720c */ /* 0x000fe20003f45270 */
[----:B------:R-:W-:Y:S01]  /*0350*/  NOP ;  /* 0x0000000000007918 */ /* 0x000fe20000000000 */
[----:B------:R-:W0:Y:S01]  /*0360*/  S2R R4, SR_CTAID.X ;  /* 0x0000000000047919 */ /* 0x000e220000002500 */
[----:B------:R-:W-:Y:S01]  /*0370*/  LEA.HI R6, R6, R5, RZ, 0x2 ;  /* 0x0000000506067211 */ /* 0x000fe200078f10ff */
[----:B------:R-:W-:Y:S01]  /*0380*/  NOP ;  /* 0x0000000000007918 */ /* 0x000fe20000000000 */
[----:B-----5:R-:W-:-:S02]  /*0390*/  ISETP.NE.OR P0, PT, R0, RZ, !P0 ;  /* 0x000000ff0000720c */ /* 0x020fc40004705670 */
[----:B-1----:R-:W-:-:S04]  /*03a0*/  ISETP.NE.AND P3, PT, R2, 0x1, PT ;  /* 0x000000010200780c */ /* 0x002fc80003f65270 */
[----:B------:R-:W-:Y:S02]  /*03b0*/  P2R R0, PR, RZ, 0x8 ;  /* 0x00000008ff007803 */ /* 0x000fe40000000000 */
[----:B------:R-:W-:-:S05]  /*03c0*/  LOP3.LUT R0, R6, 0xfffffffc, RZ, 0xc0, !PT ;  /* 0xfffffffc06007812 */ /* 0x000fca00078ec0ff */
[----:B------:R-:W-:Y:S01]  /*03d0*/  VOTEU.ALL UP0, P0 ;  /* 0x00000000003f7886 */ /* 0x000fe20000000000 */
[----:B------:R-:W-:Y:S01]  /*03e0*/  IMAD.IADD R0, R5, 0x1, -R0 ;  /* 0x0000000105007824 */ /* 0x000fe200078e0a00 */
[----:B------:R-:W0:Y:S01]  /*03f0*/  @P3 LDC R17, c[0x0][0x10] ;  /* 0x00000400ff113b82 */ /* 0x000e220000000800 */
[----:B------:R-:W-:Y:S01]  /*0400*/  VOTEU.ALL UP1, P0 ;  /* 0x00000000003f7886 */ /* 0x000fe20000020000 */
[----:B--2---:R-:W-:Y:S01]  /*0410*/  @P3 IMAD.MOV.U32 R6, RZ, RZ, R3 ;  /* 0x000000ffff063224 */ /* 0x004fe200078e0003 */
[----:B------:R-:W-:Y:S01]  /*0420*/  @!UP0 UMOV UR6, 0x400 ;  /* 0x0000040000068882 */ /* 0x000fe20000000000 */
[----:B------:R-:W-:-:S04]  /*0430*/  @!UP0 UIADD3 UR4, -UR4, 0x100000, URZ ;  /* 0x0010000004048890 */ /* 0x000fc8000fffe13f */
[----:B------:R-:W-:Y:S02]  /*0440*/  @!UP0 USHF.L.U32 UR5, UR4, 0xb, URZ ;  /* 0x0000000b04058899 */ /* 0x000fe4000800063f */
[----:B------:R-:W-:Y:S01]  /*0450*/  @!UP0 USHF.L.U32 UR4, UR4, 0x1, URZ ;  /* 0x0000000104048899 */ /* 0x000fe2000800063f */
[----:B------:R-:W-:Y:S02]  /*0460*/  @P3 IMAD.MOV.U32 R7, RZ, RZ, RZ ;  /* 0x000000ffff073224 */ /* 0x000fe400078e00ff */
[----:B------:R-:W-:Y:S01]  /*0470*/  IMAD.MOV.U32 R5, RZ, RZ, RZ ;  /* 0x000000ffff057224 */ /* 0x000fe200078e00ff */
[----:B------:R-:W1:Y:S01]  /*0480*/  @!UP0 S2UR UR7, SR_CgaCtaId ;  /* 0x00000000000789c3 */ /* 0x000e620000008800 */
[----:B------:R-:W-:-:S07]  /*0490*/  @P3 IMAD.MOV.U32 R11, RZ, RZ, RZ ;  /* 0x000000ffff0b3224 */ /* 0x000fce00078e00ff */
[----:B------:R-:W2:Y:S01]  /*04a0*/  @!P3 LDC R9, c[0x0][0xc] ;  /* 0x00000300ff09bb82 */ /* 0x000ea20000000800 */
[----:B0-----:R-:W-:-:S04]  /*04b0*/  @P3 IMAD.WIDE.U32 R16, R4, R17, R6 ;  /* 0x0000001104103225 */ /* 0x001fc800078e0006 */
[----:B------:R-:W-:Y:S01]  /*04c0*/  @P3 IMAD.IADD R17, R17, 0x1, R11 ;  /* 0x0000000111113824 */ /* 0x000fe200078e020b */
[----:B-1----:R-:W-:Y:S01]  /*04d0*/  @!UP0 ULEA UR6, UR7, UR6, 0x18 ;  /* 0x0000000607068291 */ /* 0x002fe2000f8ec03f */
[----:B------:R-:W-:Y:S01]  /*04e0*/  VOTEU.ALL UP0, P0 ;  /* 0x00000000003f7886 */ /* 0x000fe20000000000 */
[----:B------:R-:W-:-:S04]  /*04f0*/  ISETP.NE.AND P0, PT, R0, 0x3, PT ;  /* 0x000000030000780c */ /* 0x000fc80003f05270 */
[----:B------:R-:W-:Y:S01]  /*0500*/  ISETP.EQ.OR P0, PT, R0, RZ, !P0 ;  /* 0x000000ff0000720c */ /* 0x000fe20004702670 */
[----:B--2---:R-:W-:-:S03]  /*0510*/  @!P3 IMAD.WIDE.U32 R6, R9, R3, R4 ;  /* 0x000000030906b225 */ /* 0x004fc600078e0004 */
[C---:B------:R-:W-:Y:S01]  /*0520*/  ISETP.EQ.AND P0, PT, R8.reuse, RZ, P0 ;  /* 0x000000ff0800720c */ /* 0x040fe20000702270 */
[----:B------:R-:W-:Y:S01]  /*0530*/  VIADD R8, R8, 0xffffffff ;  /* 0xffffffff08087836 */ /* 0x000fe20000000000 */
[----:B------:R-:W0:Y:S02]  /*0540*/  FENCE.VIEW.ASYNC.S ;  /* 0x00000000000073c6 */ /* 0x000e240000000000 */
[----:B0-----:R0:W3:Y:S01]  /*0550*/  @!UP0 SYNCS.EXCH.64 URZ, [UR6+0x60], UR4 ;  /* 0x00006004063f85b2 */ /* 0x0010e20008000100 */
[----:B------:R-:W-:Y:S01]  /*0560*/  @!P3 IMAD.MOV.U32 R16, RZ, RZ, R6 ;  /* 0x000000ffff10b224 */ /* 0x000fe200078e0006 */
[----:B------:R-:W-:Y:S01]  /*0570*/  SEL R19, RZ, 0x1, !P0 ;  /* 0x00000001ff137807 */ /* 0x000fe20004000000 */
[----:B------:R-:W-:Y:S01]  /*0580*/  @!P3 IMAD.MOV.U32 R17, RZ, RZ, R7 ;  /* 0x000000ffff11b224 */ /* 0x000fe200078e0007 */
[----:B------:R-:W-:-:S04]  /*0590*/  ISETP.GE.U32.AND P1, PT, R8, 0x2, PT ;  /* 0x000000020800780c */ /* 0x000fc80003f26070 */
[----:B------:R-:W-:Y:S01]  /*05a0*/  SEL R19, R19, 0x2, P1 ;  /* 0x0000000213137807 */ /* 0x000fe20000800000 */
[----:B------:R0:W3:Y:S01]  /*05b0*/  @!UP1 SYNCS.EXCH.64 URZ, [UR6+0x68], UR4 ;  /* 0x00006804063f95b2 */ /* 0x0000e20008000100 */
[----:B------:R-:W-:Y:S01]  /*05c0*/  NOP ;  /* 0x0000000000007918 */ /* 0x000fe20000000000 */
[----:B---34-:R-:W-:Y:S06]  /*05d0*/  BAR.SYNC.DEFER_BLOCKING 0x0 ;  /* 0x0000000000007b1d */ /* 0x018fec0000010000 */
[----:B------:R-:W-:Y:S05]  /*05e0*/  @!P2 BRA `(.L_x_3) ;  /* 0x000000540044a947 */ /* 0x000fea0003800000 */
[----:B------:R-:W-:-:S13]  /*05f0*/  ISETP.GT.U32.AND P0, PT, R8, 0x1, PT ;  /* 0x000000010800780c */ /* 0x000fda0003f04070 */
[----:B0-----:R-:W-:Y:S05]  /*0600*/  @P0 EXIT ;  /* 0x000000000000094d */ /* 0x001fea0003800000 */
[----:B------:R-:W-:Y:S01]  /*0610*/  ULDC.64 UR4, c[0x0][0x650] ;  /* 0x0001940000047ab9 */ /* 0x000fe20000000a00 */
[----:B------:R-:W-:Y:S01]  /*0620*/  PRMT R0, RZ, 0x7610, R0 ;  /* 0x00007610ff007816 */ /* 0x000fe20000000000 */
[----:B------:R-:W-:Y:S01]  /*0630*/  IMAD.MOV.U32 R90, RZ, RZ, -0x1 ;  /* 0xffffffffff5a7424 */ /* 0x000fe200078e00ff */
[----:B------:R-:W-:Y:S01]  /*0640*/  ISETP.GE.U32.AND P0, PT, R16, UR4, PT ;  /* 0x0000000410007c0c */ /* 0x000fe2000bf06070 */
[----:B------:R-:W-:Y:S02]  /*0650*/  IMAD.MOV.U32 R91, RZ, RZ, -0x1 ;  /* 0xffffffffff5b7424 */ /* 0x000fe400078e00ff */
[----:B------:R-:W-:Y:S01]  /*0660*/  IMAD.MOV.U32 R89, RZ, RZ, -0x1 ;  /* 0xffffffffff597424 */ /* 0x000fe200078e00ff */
[----:B------:R-:W-:-:S13]  /*0670*/  ISETP.GE.U32.AND.EX P0, PT, R17, UR5, PT, P0 ;  /* 0x0000000511007c0c */ /* 0x000fda000bf06100 */
[----:B------:R-:W-:Y:S05]  /*0680*/  @P0 BRA `(.L_x_4) ;  /* 0x0000000400540947 */ /* 0x000fea0003800000 */
[----:B------:R-:W0:Y:S01]  /*0690*/  LDC.64 R14, c[0x0][0x628] ;  /* 0x00018a00ff0e7b82 */ /* 0x000e220000000a00 */
[----:B------:R-:W-:Y:S02]  /*06a0*/  IMAD.MOV.U32 R6, RZ, RZ, R16 ;  /* 0x000000ffff067224 */ /* 0x000fe400078e0010 */
[----:B------:R-:W-:-:S05]  /*06b0*/  IMAD.MOV.U32 R7, RZ, RZ, R17 ;  /* 0x000000ffff077224 */ /* 0x000fca00078e0011 */
[----:B------:R-:W1:Y:S08]  /*06c0*/  LDC R0, c[0x0][0x630] ;  /* 0x00018c00ff007b82 */ /* 0x000e700000000800 */
[----:B------:R-:W2:Y:S01]  /*06d0*/  LDC.64 R20, c[0x0][0x620] ;  /* 0x00018800ff147b82 */ /* 0x000ea20000000a00 */
[----:B0-----:R-:W-:-:S04]  /*06e0*/  ISETP.NE.U32.AND P0, PT, R14, RZ, PT ;  /* 0x000000ff0e00720c */ /* 0x001fc80003f05070 */
[----:B------:R-:W-:-:S13]  /*06f0*/  ISETP.NE.AND.EX P0, PT, R15, RZ, PT, P0 ;  /* 0x000000ff0f00720c */ /* 0x000fda0003f05300 */
[----:B-12---:R-:W-:Y:S05]  /*0700*/  @!P0 BRA `(.L_x_5) ;  /* 0x0000000000288947 */ /* 0x006fea0003800000 */
[----:B------:R-:W0:Y:S02]  /*0710*/  LDC R11, c[0x0][0x634] ;  /* 0x00018d00ff0b7b82 */ /* 0x000e240000000800 */
[----:B0-----:R-:W-:-:S05]  /*0720*/  IADD3 R11, P0, R16, R11, RZ ;  /* 0x0000000b100b7210 */ /* 0x001fca0007f1e0ff */
[----:B------:R-:W-:-:S04]  /*0730*/  IMAD.X R13, RZ, RZ, R17, P0 ;  /* 0x000000ffff0d7224 */ /* 0x000fc800000e0611 */
[----:B------:R-:W-:-:S04]  /*0740*/  IMAD.WIDE.U32 R6, R13, R14, RZ ;  /* 0x0000000e0d067225 */ /* 0x000fc800078e00ff */
[----:B------:R-:W-:-:S04]  /*0750*/  IMAD.WIDE.U32 R8, P0, R11, R15, R6 ;  /* 0x0000000f0b087225 */ /* 0x000fc80007800006 */
[----:B------:R-:W-:-:S04]  /*0760*/  IMAD.WIDE.U32 R6, R11, R14, RZ ;  /* 0x0000000e0b067225 */ /* 0x000fc800078e00ff */
[----:B------:R-:W-:Y:S01]  /*0770*/  IMAD.X R11, RZ, RZ, RZ, P0 ;  /* 0x000000ffff0b7224 */ /* 0x000fe200000e06ff */
[----:B------:R-:W-:Y:S01]  /*0780*/  IADD3 RZ, P0, R7, R8, RZ ;  /* 0x0000000807ff7210 */ /* 0x000fe20007f1e0ff */
[----:B------:R-:W-:-:S04]  /*0790*/  IMAD.MOV.U32 R10, RZ, RZ, R9 ;  /* 0x000000ffff0a7224 */ /* 0x000fc800078e0009 */
[----:B------:R-:W-:-:S08]  /*07a0*/  IMAD.WIDE.U32.X R6, R13, R15, R10, P0 ;  /* 0x0000000f0d067225 */ /* 0x000fd000000e040a */
.L_x_5:
[-CC-:B------:R-:W-:Y:S01]  /*07b0*/  SHF.R.U64 R89, R6, R0.reuse, R7.reuse ;  /* 0x0000000006597219 */ /* 0x180fe20000001207 */
[----:B------:R-:W0:Y:S01]  /*07c0*/  LDC R10, c[0x0][0x618] ;  /* 0x00018600ff0a7b82 */ /* 0x000e220000000800 */
[----:B------:R-:W-:Y:S01]  /*07d0*/  SHF.R.U32.HI R5, RZ, R0, R7 ;  /* 0x00000000ff057219 */ /* 0x000fe20000011607 */
[----:B------:R-:W-:Y:S01]  /*07e0*/  ULDC UR4, c[0x0][0x150] ;  /* 0x0000540000047ab9 */ /* 0x000fe20000000800 */
[----:B------:R-:W-:Y:S02]  /*07f0*/  IADD3 R9, P0, RZ, -R89, RZ ;  /* 0x80000059ff097210 */ /* 0x000fe40007f1e0ff */
[----:B------:R-:W-:-:S03]  /*0800*/  I2FP.F32.U32 R0, R4 ;  /* 0x0000000400007245 */ /* 0x000fc60000201000 */
[----:B------:R-:W1:Y:S01]  /*0810*/  LDC.64 R26, c[0x0][0x640] ;  /* 0x00019000ff1a7b82 */ /* 0x000e620000000a00 */
[----:B------:R-:W-:Y:S02]  /*0820*/  IMAD.X R11, RZ, RZ, ~R5, P0 ;  /* 0x000000ffff0b7224 */ /* 0x000fe400000e0e05 */
[----:B------:R-:W-:Y:S01]  /*0830*/  FMUL R0, R0, UR4 ;  /* 0x0000000400007c20 */ /* 0x000fe20008400000 */
[----:B------:R-:W-:Y:S01]  /*0840*/  IMAD.WIDE.U32 R6, R9, R20, R16 ;  /* 0x0000001409067225 */ /* 0x000fe200078e0010 */
[----:B------:R-:W-:-:S03]  /*0850*/  ULDC UR4, c[0x0][0x154] ;  /* 0x0000550000047ab9 */ /* 0x000fc60000000800 */
[----:B------:R-:W-:Y:S01]  /*0860*/  IMAD R8, R11, R20, RZ ;  /* 0x000000140b087224 */ /* 0x000fe200078e02ff */
[----:B------:R-:W2:Y:S01]  /*0870*/  LDC R5, c[0x0][0x144] ;  /* 0x00005100ff057b82 */ /* 0x000ea20000000800 */
[----:B------:R-:W3:Y:S02]  /*0880*/  F2I.U32.TRUNC.NTZ R0, R0 ;  /* 0x0000000000007305 */ /* 0x000ee4000020f000 */
[----:B------:R-:W-:-:S04]  /*0890*/  IMAD R9, R9, R21, R8 ;  /* 0x0000001509097224 */ /* 0x000fc800078e0208 */
[----:B------:R-:W-:Y:S01]  /*08a0*/  IMAD.IADD R7, R7, 0x1, R9 ;  /* 0x0000000107077824 */ /* 0x000fe200078e0209 */
[----:B------:R-:W4:Y:S01]  /*08b0*/  LDC R12, c[0x0][0x608] ;  /* 0x00018200ff0c7b82 */ /* 0x000f220000000800 */
[----:B------:R-:W-:-:S03]  /*08c0*/  IMAD.MOV.U32 R9, RZ, RZ, -0x1 ;  /* 0xffffffffff097424 */ /* 0x000fc600078e00ff */
[-CC-:B0-----:R-:W-:Y:S02]  /*08d0*/  SHF.R.U64 R20, R6, R10.reuse, R7.reuse ;  /* 0x0000000a06147219 */ /* 0x181fe40000001207 */
[----:B------:R-:W-:Y:S02]  /*08e0*/  I2FP.F32.U32 R6, R3 ;  /* 0x0000000300067245 */ /* 0x000fe40000201000 */
[----:B------:R-:W0:Y:S01]  /*08f0*/  LDC R24, c[0x0][0x658] ;  /* 0x00019600ff187b82 */ /* 0x000e220000000800 */
[----:B-1----:R-:W-:Y:S01]  /*0900*/  ISETP.NE.U32.AND P0, PT, R26, RZ, PT ;  /* 0x000000ff1a00720c */ /* 0x002fe20003f05070 */
[----:B---3--:R-:W-:Y:S01]  /*0910*/  IMAD.MOV R8, RZ, RZ, -R0 ;  /* 0x000000ffff087224 */ /* 0x008fe200078e0a00 */
[----:B------:R-:W-:Y:S01]  /*0920*/  SHF.R.U32.HI R7, RZ, R10, R7 ;  /* 0x0000000aff077219 */ /* 0x000fe20000011607 */
[----:B------:R-:W-:Y:S01]  /*0930*/  FMUL R6, R6, UR4 ;  /* 0x0000000406067c20 */ /* 0x000fe20008400000 */
[----:B------:R-:W-:-:S03]  /*0940*/  ISETP.NE.AND.EX P0, PT, R27, RZ, PT, P0 ;  /* 0x000000ff1b00720c */ /* 0x000fc60003f05300 */
[----:B------:R-:W1:Y:S01]  /*0950*/  LDC R14, c[0x0][0x148] ;  /* 0x00005200ff0e7b82 */ /* 0x000e620000000800 */
[----:B--2---:R-:W-:-:S07]  /*0960*/  IMAD R0, R5, R8, R4 ;  /* 0x0000000805007224 */ /* 0x004fce00078e0204 */
[----:B------:R-:W2:Y:S01]  /*0970*/  LDC R22, c[0x0][0x600] ;  /* 0x00018000ff167b82 */ /* 0x000ea20000000800 */
[-CC-:B----4-:R-:W-:Y:S02]  /*0980*/  SHF.R.U64 R28, R20, R12.reuse, R7.reuse ;  /* 0x0000000c141c7219 */ /* 0x190fe40000001207 */
[----:B------:R-:W-:Y:S01]  /*0990*/  SHF.R.U32.HI R5, RZ, R12, R7 ;  /* 0x0000000cff057219 */ /* 0x000fe20000011607 */
[----:B------:R-:W-:Y:S01]  /*09a0*/  IMAD.MOV.U32 R7, RZ, RZ, 0x1 ;  /* 0x00000001ff077424 */ /* 0x000fe200078e00ff */
[----:B------:R3:W4:Y:S03]  /*09b0*/  F2I.U32.TRUNC.NTZ R12, R6 ;  /* 0x00000006000c7305 */ /* 0x000726000020f000 */
[----:B------:R-:W1:Y:S01]  /*09c0*/  LDC R15, c[0x0][0x648] ;  /* 0x00019200ff0f7b82 */ /* 0x000e620000000800 */
[-C--:B0-----:R-:W-:Y:S02]  /*09d0*/  SHF.L.U32 R4, R9, R24.reuse, RZ ;  /* 0x0000001809047219 */ /* 0x081fe400000006ff */
[----:B------:R-:W-:-:S02]  /*09e0*/  SHF.R.U64 R30, R28, R24, R5 ;  /* 0x000000181c1e7219 */ /* 0x000fc40000001205 */
[----:B------:R-:W-:Y:S02]  /*09f0*/  LOP3.LUT R11, RZ, R4, RZ, 0x33, !PT ;  /* 0x00000004ff0b7212 */ /* 0x000fe400078e33ff */
[-C--:B------:R-:W-:Y:S01]  /*0a00*/  SHF.R.U32.HI R5, RZ, R24.reuse, R5 ;  /* 0x00000018ff057219 */ /* 0x080fe20000011605 */
[----:B------:R-:W0:Y:S01]  /*0a10*/  LDC R21, c[0x0][0x638] ;  /* 0x00018e00ff157b82 */ /* 0x000e220000000800 */
[----:B------:R-:W-:Y:S01]  /*0a20*/  SHF.L.U32 R10, R7, R24, RZ ;  /* 0x00000018070a7219 */ /* 0x000fe200000006ff */
[----:B------:R-:W-:-:S06]  /*0a30*/  IMAD.MOV.U32 R4, RZ, RZ, R30 ;  /* 0x000000ffff047224 */ /* 0x000fcc00078e001e */
[----:B------:R-:W0:Y:S01]  /*0a40*/  LDC R90, c[0x0][0x610] ;  /* 0x00018400ff5a7b82 */ /* 0x000e220000000800 */
[----:B---34-:R-:W-:Y:S05]  /*0a50*/  @!P0 BRA `(.L_x_6) ;  /* 0x0000000000288947 */ /* 0x018fea0003800000 */
[----:B------:R-:W3:Y:S02]  /*0a60*/  LDC R9, c[0x0][0x64c] ;  /* 0x00019300ff097b82 */ /* 0x000ee40000000800 */
[----:B---3--:R-:W-:-:S05]  /*0a70*/  IADD3 R9, P0, R30, R9, RZ ;  /* 0x000000091e097210 */ /* 0x008fca0007f1e0ff */
        /* <DEDUP_REMOVED lines=8> */
.L_x_6:
[----:B-1----:R-:W-:Y:S01]  /*0b00*/  SHF.R.U64 R4, R4, R15, R5 ;  /* 0x0000000f04047219 */ /* 0x002fe20000001205 */
[----:B--2---:R-:W-:Y:S01]  /*0b10*/  VIADD R5, R22, 0xffffffff ;  /* 0xffffffff16057836 */ /* 0x004fe20000000000 */
[----:B------:R-:W-:Y:S01]  /*0b20*/  LOP3.LUT R11, R28, R11, RZ, 0xc0, !PT ;  /* 0x0000000b1c0b7212 */ /* 0x000fe200078ec0ff */
[----:B------:R-:W-:Y:S02]  /*0b30*/  IMAD.MOV R12, RZ, RZ, -R12 ;  /* 0x000000ffff0c7224 */ /* 0x000fe400078e0a0c */
[----:B------:R-:W-:Y:S01]  /*0b40*/  IMAD.MOV R6, RZ, RZ, -R4 ;  /* 0x000000ffff067224 */ /* 0x000fe200078e0a04 */
[----:B------:R-:W-:Y:S01]  /*0b50*/  LOP3.LUT R5, R20, R5, RZ, 0xc0, !PT ;  /* 0x0000000514057212 */ /* 0x000fe200078ec0ff */
[----:B------:R-:W-:Y:S02]  /*0b60*/  @P3 IMAD R0, R14, R12, R3 ;  /* 0x0000000c0e003224 */ /* 0x000fe400078e0203 */
[----:B------:R-:W-:Y:S02]  /*0b70*/  IMAD R11, R10, R4, R11 ;  /* 0x000000040a0b7224 */ /* 0x000fe400078e020b */
[----:B0-----:R-:W-:-:S02]  /*0b80*/  IMAD R3, R6, R21, R30 ;  /* 0x0000001506037224 */ /* 0x001fc400078e021e */
[----:B------:R-:W-:Y:S02]  /*0b90*/  IMAD R90, R11, R90, R0 ;  /* 0x0000005a0b5a7224 */ /* 0x000fe400078e0200 */
[----:B------:R-:W-:Y:S02]  /*0ba0*/  IMAD R3, R3, R22, R5 ;  /* 0x0000001603037224 */ /* 0x000fe400078e0205 */
[----:B------:R-:W-:-:S03]  /*0bb0*/  IMAD.MOV.U32 R0, RZ, RZ, 0x1 ;  /* 0x00000001ff007424 */ /* 0x000fc600078e00ff */
[----:B------:R-:W-:Y:S02]  /*0bc0*/  SEL R91, R3, R90, !P3 ;  /* 0x0000005a035b7207 */ /* 0x000fe40005800000 */
[----:B------:R-:W-:-:S07]  /*0bd0*/  SEL R90, R90, R3, !P3 ;  /* 0x000000035a5a7207 */ /* 0x000fce0005800000 */
.L_x_4:
[----:B------:R-:W-:-:S08]  /*0be0*/  NOP ;  /* 0x0000000000007918 */ /* 0x000fd00000000000 */
[----:B------:R-:W0:Y:S02]  /*0bf0*/  USETMAXREG.TRY_ALLOC.CTAPOOL UP0, 0xe8 ;  /* 0x000000e8000079c8 */ /* 0x000e240008000600 */
[----:B0-----:R-:W-:-:S13]  /*0c00*/  PLOP3.LUT P0, PT, PT, PT, UP0, 0x80, 0x0 ;  /* 0x000000000000781c */ /* 0x001fda0003f0f008 */
[----:B------:R-:W-:Y:S05]  /*0c10*/  @!P0 BRA `(.L_x_4) ;  /* 0xfffffffc00f08947 */ /* 0x000fea000383ffff */
[----:B------:R-:W-:Y:S01]  /*0c20*/  ULDC.64 UR4, c[0x0][0x598] ;  /* 0x0001660000047ab9 */ /* 0x000fe20000000a00 */
[----:B------:R-:W-:Y:S01]  /*0c30*/  ULDC.64 UR36, c[0x0][0x208] ;  /* 0x0000820000247ab9 */ /* 0x000fe20000000a00 */
[----:B------:R-:W-:-:S04]  /*0c40*/  ISETP.NE.U32.AND P0, PT, RZ, UR4, PT ;  /* 0x00000004ff007c0c */ /* 0x000fc8000bf05070 */
[----:B------:R-:W-:-:S13]  /*0c50*/  ISETP.NE.AND.EX P0, PT, RZ, UR5, PT, P0 ;  /* 0x00000005ff007c0c */ /* 0x000fda000bf05300 */
[----:B------:R-:W-:Y:S05]  /*0c60*/  @!P0 BRA `(.L_x_7) ;  /* 0x00000000001c8947 */ /* 0x000fea0003800000 */
[----:B------:R-:W0:Y:S02]  /*0c70*/  LDC.64 R4, c[0x0][0x598] ;  /* 0x00016600ff047b82 */ /* 0x000e240000000a00 */
[----:B0-----:R-:W2:Y:S02]  /*0c80*/  LDG.E.64 R4, desc[UR36][R4.64] ;  /* 0x0000002404047981 */ /* 0x001ea4000c1e1b00 */
[----:B--2---:R-:W-:-:S04]  /*0c90*/  ISETP.NE.U32.AND P0, PT, R4, RZ, PT ;  /* 0x000000ff0400720c */ /* 0x004fc80003f05070 */
[----:B------:R-:W-:-:S13]  /*0ca0*/  ISETP.NE.AND.EX P0, PT, R5, RZ, PT, P0 ;  /* 0x000000ff0500720c */ /* 0x000fda0003f05300 */
[----:B------:R-:W-:Y:S05]  /*0cb0*/  @!P0 BRA `(.L_x_7) ;  /* 0x0000000000088947 */ /* 0x000fea0003800000 */
[----:B------:R0:W5:Y:S01]  /*0cc0*/  LD.E R22, desc[UR36][R4.64] ;  /* 0x0000002404167980 */ /* 0x000162000c101900 */
[----:B------:R-:W-:Y:S05]  /*0cd0*/  BRA `(.L_x_8) ;  /* 0x0000000000247947 */ /* 0x000fea0003800000 */
.L_x_7:
[----:B------:R-:W-:Y:S02]  /*0ce0*/  ULDC.64 UR4, c[0x0][0x588] ;  /* 0x0001620000047ab9 */ /* 0x000fe40000000a00 */
[----:B------:R-:W-:-:S04]  /*0cf0*/  ISETP.NE.U32.AND P0, PT, RZ, UR4, PT ;  /* 0x00000004ff007c0c */ /* 0x000fc8000bf05070 */
[----:B------:R-:W-:-:S13]  /*0d00*/  ISETP.NE.AND.EX P0, PT, RZ, UR5, PT, P0 ;  /* 0x00000005ff007c0c */ /* 0x000fda000bf05300 */
[----:B------:R-:W-:Y:S05]  /*0d10*/  @!P0 BRA `(.L_x_9) ;  /* 0x00000000000c8947 */ /* 0x000fea0003800000 */
[----:B------:R-:W0:Y:S02]  /*0d20*/  LDC.64 R22, c[0x0][0x588] ;  /* 0x00016200ff167b82 */ /* 0x000e240000000a00 */
[----:B0-----:R1:W5:Y:S01]  /*0d30*/  LDG.E R22, desc[UR36][R22.64] ;  /* 0x0000002416167981 */ /* 0x001362000c1e1900 */
[----:B------:R-:W-:Y:S05]  /*0d40*/  BRA `(.L_x_8) ;  /* 0x0000000000087947 */ /* 0x000fea0003800000 */
.L_x_9:
[----:B------:R-:W-:Y:S02]  /*0d50*/  ULDC UR4, c[0x0][0x580] ;  /* 0x0001600000047ab9 */ /* 0x000fe40000000800 */
[----:B------:R-:W-:-:S07]  /*0d60*/  IMAD.U32 R22, RZ, RZ, UR4 ;  /* 0x00000004ff167e24 */ /* 0x000fce000f8e00ff */
.L_x_8:
[----:B------:R-:W-:Y:S02]  /*0d70*/  ULDC.64 UR4, c[0x0][0x5a0] ;  /* 0x0001680000047ab9 */ /* 0x000fe40000000a00 */
[----:B------:R-:W-:-:S04]  /*0d80*/  ISETP.NE.U32.AND P0, PT, RZ, UR4, PT ;  /* 0x00000004ff007c0c */ /* 0x000fc8000bf05070 */
[----:B------:R-:W-:-:S13]  /*0d90*/  ISETP.NE.AND.EX P0, PT, RZ, UR5, PT, P0 ;  /* 0x00000005ff007c0c */ /* 0x000fda000bf05300 */
[----:B------:R-:W-:Y:S05]  /*0da0*/  @!P0 BRA `(.L_x_10) ;  /* 0x00000000001c8947 */ /* 0x000fea0003800000 */
[----:B0-----:R-:W0:Y:S02]  /*0db0*/  LDC.64 R4, c[0x0][0x5a0] ;  /* 0x00016800ff047b82 */ /* 0x001e240000000a00 */
[----:B0-----:R-:W2:Y:S02]  /*0dc0*/  LDG.E.64 R4, desc[UR36][R4.64] ;  /* 0x0000002404047981 */ /* 0x001ea4000c1e1b00 */
[----:B--2---:R-:W-:-:S04]  /*0dd0*/  ISETP.NE.U32.AND P0, PT, R4, RZ, PT ;  /* 0x000000ff0400720c */ /* 0x004fc80003f05070 */
[----:B------:R-:W-:-:S13]  /*0de0*/  ISETP.NE.AND.EX P0, PT, R5, RZ, PT, P0 ;  /* 0x000000ff0500720c */ /* 0x000fda0003f05300 */
[----:B------:R-:W-:Y:S05]  /*0df0*/  @!P0 BRA `(.L_x_10) ;  /* 0x0000000000088947 */ /* 0x000fea0003800000 */
[----:B-1----:R0:W5:Y:S01]  /*0e00*/  LD.E R23, desc[UR36][R4.64] ;  /* 0x0000002404177980 */ /* 0x002162000c101900 */
[----:B------:R-:W-:Y:S05]  /*0e10*/  BRA `(.L_x_11) ;  /* 0x0000000000247947 */ /* 0x000fea0003800000 */
.L_x_10:
[----:B------:R-:W-:Y:S02]  /*0e20*/  ULDC.64 UR4, c[0x0][0x590] ;  /* 0x0001640000047ab9 */ /* 0x000fe40000000a00 */
[----:B------:R-:W-:-:S04]  /*0e30*/  ISETP.NE.U32.AND P0, PT, RZ, UR4, PT ;  /* 0x00000004ff007c0c */ /* 0x000fc8000bf05070 */
[----:B------:R-:W-:-:S13]  /*0e40*/  ISETP.NE.AND.EX P0, PT, RZ, UR5, PT, P0 ;  /* 0x00000005ff007c0c */ /* 0x000fda000bf05300 */
[----:B------:R-:W-:Y:S05]  /*0e50*/  @!P0 BRA `(.L_x_12) ;  /* 0x00000000000c8947 */ /* 0x000fea0003800000 */
[----:B0-----:R-:W1:Y:S02]  /*0e60*/  LDC.64 R4, c[0x0][0x590] ;  /* 0x00016400ff047b82 */ /* 0x001e640000000a00 */
[----:B-1----:R1:W5:Y:S01]  /*0e70*/  LDG.E R23, desc[UR36][R4.64] ;  /* 0x0000002404177981 */ /* 0x002362000c1e1900 */
[----:B------:R-:W-:Y:S05]  /*0e80*/  BRA `(.L_x_11) ;  /* 0x0000000000087947 */ /* 0x000fea0003800000 */
.L_x_12:
[----:B------:R-:W-:Y:S02]  /*0e90*/  ULDC UR4, c[0x0][0x584] ;  /* 0x0001610000047ab9 */ /* 0x000fe40000000800 */
[----:B-1----:R-:W-:-:S07]  /*0ea0*/  IMAD.U32 R23, RZ, RZ, UR4 ;  /* 0x00000004ff177e24 */ /* 0x002fce000f8e00ff */
.L_x_11:
[----:B------:R-:W-:-:S13]  /*0eb0*/  LOP3.LUT P0, RZ, R0, 0xff, RZ, 0xc0, !PT ;  /* 0x000000ff00ff7812 */ /* 0x000fda000780c0ff */
[----:B------:R-:W-:Y:S05]  /*0ec0*/  @!P0 EXIT ;  /* 0x000000000000894d */ /* 0x000fea0003800000 */
[----:B------:R-:W-:Y:S01]  /*0ed0*/  ULDC UR4, c[0x0][0x28c] ;  /* 0x0000a30000047ab9 */ /* 0x000fe20000000800 */
[----:B------:R-:W-:Y:S01]  /*0ee0*/  UMOV UR38, URZ ;  /* 0x0000003f00267c82 */ /* 0x000fe20008000000 */
[----:B------:R-:W-:Y:S01]  /*0ef0*/  UIADD3 UR4, UR4, 0x7f, URZ ;  /* 0x0000007f04047890 */ /* 0x000fe2000fffe03f */
[----:B------:R-:W-:-:S03]  /*0f00*/  UMOV UR39, URZ ;  /* 0x0000003f00277c82 */ /* 0x000fc60008000000 */
[----:B------:R-:W-:-:S04]  /*0f10*/  USHF.R.S32.HI UR5, URZ, 0x1f, UR4 ;  /* 0x0000001f3f057899 */ /* 0x000fc80008011404 */
[----:B------:R-:W-:-:S04]  /*0f20*/  ULEA.HI UR5, UR5, UR4, URZ, 0x7 ;  /* 0x0000000405057291 */ /* 0x000fc8000f8f383f */
[----:B------:R-:W-:-:S12]  /*0f30*/  USHF.R.S32.HI UR40, URZ, 0x7, UR5 ;  /* 0x000000073f287899 */ /* 0x000fd80008011405 */
.L_x_162:
[----:B------:R-:W-:Y:S01]  /*0f40*/  LOP3.LUT R0, R18, 0x80, RZ, 0xc0, !PT ;  /* 0x0000008012007812 */ /* 0x000fe200078ec0ff */
[----:B------:R-:W2:Y:S01]  /*0f50*/  S2UR UR7, SR_CgaCtaId ;  /* 0x00000000000779c3 */ /* 0x000ea20000008800 */
[----:B------:R-:W-:Y:S02]  /*0f60*/  UMOV UR6, 0x400 ;  /* 0x0000040000067882 */ /* 0x000fe40000000000 */
[----:B------:R-:W-:-:S06]  /*0f70*/  SHF.R.U32.HI R0, RZ, 0x7, R0 ;  /* 0x00000007ff007819 */ /* 0x000fcc0000011600 */
[----:B---3--:R-:W3:Y:S01]  /*0f80*/  SHFL.IDX PT, R0, R0, RZ, 0x1f ;  /* 0x00001fff00007589 */ /* 0x008ee200000e0000 */
[----:B--2---:R-:W-:Y:S01]  /*0f90*/  ULEA UR6, UR7, UR6, 0x18 ;  /* 0x0000000607067291 */ /* 0x004fe2000f8ec03f */
[----:B---3--:R-:W-:-:S13]  /*0fa0*/  R2UR UR4, R0 ;  /* 0x00000000000472ca */ /* 0x008fda00000e0000 */
[----:B------:R-:W-:-:S04]  /*0fb0*/  ULEA.HI UR5, UR4, UR4, URZ, 0x1 ;  /* 0x0000000404057291 */ /* 0x000fc8000f8f083f */
[----:B------:R-:W-:-:S04]  /*0fc0*/  ULOP3.LUT UR5, UR5, 0x7fffe, URZ, 0xc0, !UPT ;  /* 0x0007fffe05057892 */ /* 0x000fc8000f8ec03f */
[----:B------:R-:W-:-:S03]  /*0fd0*/  UIADD3 UR5, UR4, -UR5, URZ ;  /* 0x8000000504057290 */ /* 0x000fc6000fffe03f */
[----:B------:R-:W-:Y:S01]  /*0fe0*/  ULDC UR4, c[0x0][0x28c] ;  /* 0x0000a30000047ab9 */ /* 0x000fe20000000800 */
[----:B------:R-:W-:Y:S01]  /*0ff0*/  ULEA UR5, UR5, UR6, 0xd ;  /* 0x0000000605057291 */ /* 0x000fe2000f8e683f */
[----:B------:R-:W-:-:S03]  /*1000*/  ISETP.LT.AND P0, PT, RZ, UR4, PT ;  /* 0x00000004ff007c0c */ /* 0x000fc6000bf01270 */
[----:B------:R-:W-:-:S04]  /*1010*/  UIADD3 UR5, UR5, 0x100, URZ ;  /* 0x0000010005057890 */ /* 0x000fc8000fffe03f */
[----:B------:R-:W-:-:S04]  /*1020*/  USHF.R.U32.HI UR5, URZ, 0x4, UR5 ;  /* 0x000000043f057899 */ /* 0x000fc80008011605 */
[----:B------:R-:W-:-:S04]  /*1030*/  ULOP3.LUT UR5, UR5, 0x3fff, URZ, 0xc0, !UPT ;  /* 0x00003fff05057892 */ /* 0x000fc8000f8ec03f */
[----:B------:R-:W-:Y:S01]  /*1040*/  ULOP3.LUT UR41, UR5, 0x10000, URZ, 0xfc, !UPT ;  /* 0x0001000005297892 */ /* 0x000fe2000f8efc3f */
[----:B01--4-:R-:W-:Y:S11]  /*1050*/  @P0 BRA `(.L_x_13) ;  /* 0x0000000000400947 */ /* 0x013ff60003800000 */
[----:B------:R-:W-:Y:S01]  /*1060*/  MOV R0, 0x0 ;  /* 0x0000000000007802 */ /* 0x000fe20000000f00 */
[----:B------:R-:W-:Y:S01]  /*1070*/  ULDC.64 UR4, c[0x4][0x68] ;  /* 0x01001a0000047ab9 */ /* 0x000fe20000000a00 */
[----:B------:R-:W-:Y:S01]  /*1080*/  ULDC.64 UR6, c[0x4][0x8] ;  /* 0x0100020000067ab9 */ /* 0x000fe20000000a00 */
[----:B01----:R-:W-:Y:S01]  /*1090*/  IMAD.U32 R4, RZ, RZ, UR4 ;  /* 0x00000004ff047e24 */ /* 0x003fe2000f8e00ff */
[----:B------:R0:W1:Y:S01]  /*10a0*/  LDC.64 R14, c[0x4][R0] ;  /* 0x01000000000e7b82 */ /* 0x0000620000000a00 */
[----:B------:R-:W-:Y:S01]  /*10b0*/  IMAD.U32 R5, RZ, RZ, UR5 ;  /* 0x00000005ff057e24 */ /* 0x000fe2000f8e00ff */
[----:B------:R-:W-:Y:S01]  /*10c0*/  ULDC.64 UR4, c[0x4][0x70] ;  /* 0x01001c0000047ab9 */ /* 0x000fe20000000a00 */
[----:B------:R-:W-:Y:S02]  /*10d0*/  IMAD.U32 R10, RZ, RZ, UR6 ;  /* 0x00000006ff0a7e24 */ /* 0x000fe4000f8e00ff */
[----:B------:R-:W-:Y:S02]  /*10e0*/  IMAD.U32 R6, RZ, RZ, UR4 ;  /* 0x00000004ff067e24 */ /* 0x000fe4000f8e00ff */
[----:B------:R-:W-:-:S02]  /*10f0*/  IMAD.U32 R7, RZ, RZ, UR5 ;  /* 0x00000005ff077e24 */ /* 0x000fc4000f8e00ff */
[----:B------:R-:W-:Y:S02]  /*1100*/  IMAD.U32 R11, RZ, RZ, UR7 ;  /* 0x00000007ff0b7e24 */ /* 0x000fe4000f8e00ff */
[----:B------:R-:W-:Y:S02]  /*1110*/  IMAD.MOV.U32 R8, RZ, RZ, 0x1e1 ;  /* 0x000001e1ff087424 */ /* 0x000fe400078e00ff */
[----:B------:R-:W-:Y:S02]  /*1120*/  IMAD.MOV.U32 R12, RZ, RZ, 0x1 ;  /* 0x00000001ff0c7424 */ /* 0x000fe400078e00ff */
[----:B0-----:R-:W-:-:S07]  /*1130*/  IMAD.MOV.U32 R13, RZ, RZ, RZ ;  /* 0x000000ffff0d7224 */ /* 0x001fce00078e00ff */
[----:B------:R-:W-:-:S07]  /*1140*/  LEPC R20, `(.L_x_13) ;  /* 0x000000001014794e */ /* 0x000fce0000000000 */
[----:B-1---5:R-:W-:Y:S05]  /*1150*/  CALL.ABS.NOINC R14 ;  /* 0x000000000e007343 */ /* 0x022fea0003c00000 */
.L_x_13:
[----:B------:R-:W-:-:S04]  /*1160*/  LOP3.LUT R0, R19, 0x1, RZ, 0xfc, !PT ;  /* 0x0000000113007812 */ /* 0x000fc800078efcff */
[----:B------:R-:W-:-:S13]  /*1170*/  ISETP.NE.AND P0, PT, R0, 0x3, PT ;  /* 0x000000030000780c */ /* 0x000fda0003f05270 */
[----:B------:R-:W-:Y:S05]  /*1180*/  @!P0 BRA `(.L_x_14) ;  /* 0x0000000000048947 */ /* 0x000fea0003800000 */
[----:B------:R-:W-:Y:S01]  /*1190*/  BPT.TRAP 0x1 ;  /* 0x000000040000795c */ /* 0x000fe20000300000 */
.L_x_14:
[----:B------:R-:W2:Y:S01]  /*11a0*/  S2UR UR5, SR_CgaCtaId ;  /* 0x00000000000579c3 */ /* 0x000ea20000008800 */
[----:B------:R-:W-:Y:S01]  /*11b0*/  UMOV UR4, 0x400 ;  /* 0x0000040000047882 */ /* 0x000fe20000000000 */
[----:B------:R-:W-:Y:S02]  /*11c0*/  IMAD.U32 R0, RZ, RZ, UR38 ;  /* 0x00000026ff007e24 */ /* 0x000fe4000f8e00ff */
[----:B------:R-:W-:-:S03]  /*11d0*/  IMAD.U32 R3, RZ, RZ, UR39 ;  /* 0x00000027ff037e24 */ /* 0x000fc6000f8e00ff */
[----:B------:R-:W-:Y:S01]  /*11e0*/  SHF.L.U32 R0, R0, 0x1f, RZ ;  /* 0x0000001f00007819 */ /* 0x000fe200000006ff */
[----:B--2---:R-:W-:-:S06]  /*11f0*/  ULEA UR4, UR5, UR4, 0x18 ;  /* 0x0000000405047291 */ /* 0x004fcc000f8ec03f */
[----:B------:R-:W-:-:S04]  /*1200*/  IMAD.U32 R6, RZ, RZ, UR4 ;  /* 0x00000004ff067e24 */ /* 0x000fc8000f8e00ff */
[----:B------:R-:W-:-:S04]  /*1210*/  IMAD R3, R3, 0x8, R6 ;  /* 0x0000000803037824 */ /* 0x000fc800078e0206 */
[----:B------:R2:W3:Y:S01]  /*1220*/  SYNCS.PHASECHK.TRANS64.TRYWAIT P1, [R3+URZ], R0 ;  /* 0x00000000030075a7 */ /* 0x0004e2000802017f */
[----:B------:R-:W-:Y:S05]  /*1230*/  @!P0 BRA `(.L_x_15) ;  /* 0x0000000000048947 */ /* 0x000fea0003800000 */
[----:B------:R-:W-:Y:S01]  /*1240*/  BPT.TRAP 0x1 ;  /* 0x000000040000795c */ /* 0x000fe20000300000 */
.L_x_15:
[----:B---3--:R-:W-:Y:S05]  /*1250*/  @P1 BRA `(.L_x_16) ;  /* 0x0000000000081947 */ /* 0x008fea0003800000 */
[----:B------:R-:W3:Y:S02]  /*1260*/  SYNCS.PHASECHK.TRANS64.TRYWAIT P1, [R3+URZ], R0 ;  /* 0x00000000030075a7 */ /* 0x000ee4000802017f */
[----:B---3--:R-:W-:Y:S05]  /*1270*/  @!P1 BRA `(.L_x_17) ;  /* 0x0000005c00d09947 */ /* 0x008fea0003800000 */
.L_x_16:
[----:B------:R-:W-:-:S04]  /*1280*/  UISETP.LT.AND UP0, UPT, UR40, 0x1, UPT ;  /* 0x000000012800788c */ /* 0x000fc8000bf01270 */
[----:B------:R-:W-:-:S06]  /*1290*/  USEL UR4, UR40, 0x1, UP0 ;  /* 0x0000000128047887 */ /* 0x000fcc0008000000 */
[----:B--23--:R-:W-:Y:S01]  /*12a0*/  IMAD.U32 R0, RZ, RZ, UR4 ;  /* 0x00000004ff007e24 */ /* 0x00cfe2000f8e00ff */
[----:B------:R-:W-:Y:S05]  /*12b0*/  WARPSYNC.ALL ;  /* 0x0000000000007948 */ /* 0x000fea0003800000 */
[----:B------:R-:W-:-:S04]  /*12c0*/  IADD3 R0, -R0, UR40, RZ ;  /* 0x0000002800007c10 */ /* 0x000fc8000fffe1ff */
[----:B------:R-:W-:Y:S02]  /*12d0*/  ISETP.GE.AND P1, PT, R0, 0x1, PT ;  /* 0x000000010000780c */ /* 0x000fe40003f26270 */
[----:B------:R-:W-:Y:S01]  /*12e0*/  R2UR UR4, R6 ;  /* 0x00000000060472ca */ /* 0x000fe200000e0000 */
[----:B------:R-:W-:Y:S01]  /*12f0*/  ULEA UR6, UR39, UR41, 0xb ;  /* 0x0000002927067291 */ /* 0x000fe2000f8e583f */
[----:B------:R-:W-:Y:S01]  /*1300*/  WARPGROUP.ARRIVE ;  /* 0x00000000000079c5 */ /* 0x000fe20000000000 */
[----:B------:R-:W-:Y:S01]  /*1310*/  UMOV UR9, 0x40000040 ;  /* 0x4000004000097882 */ /* 0x000fe20000000000 */
[----:B------:R-:W-:Y:S01]  /*1320*/  UMOV UR11, 0x40000040 ;  /* 0x40000040000b7882 */ /* 0x000fe20000000000 */
[----:B------:R-:W-:-:S03]  /*1330*/  UIADD3 UR7, UR6, 0x400, URZ ;  /* 0x0000040006077890 */ /* 0x000fc6000fffe03f */
[----:B------:R-:W-:-:S05]  /*1340*/  UMOV UR8, UR6 ;  /* 0x0000000600087c82 */ /* 0x000fca0008000000 */
[----:B------:R-:W-:-:S04]  /*1350*/  UIADD3 UR4, UR4, 0x28100, URZ ;  /* 0x0002810004047890 */ /* 0x000fc8000fffe03f */
[----:B------:R-:W-:-:S04]  /*1360*/  USHF.R.U32.HI UR4, URZ, 0x4, UR4 ;  /* 0x000000043f047899 */ /* 0x000fc80008011604 */
[----:B------:R-:W-:-:S04]  /*1370*/  ULOP3.LUT UR4, UR4, 0x3fff, URZ, 0xc0, !UPT ;  /* 0x00003fff04047892 */ /* 0x000fc8000f8ec03f */
[----:B------:R-:W-:-:S04]  /*1380*/  ULOP3.LUT UR4, UR4, 0x10000, URZ, 0xfc, !UPT ;  /* 0x0001000004047892 */ /* 0x000fc8000f8efc3f */
[----:B------:R-:W-:-:S07]  /*1390*/  ULEA UR5, UR39, UR4, 0x9 ;  /* 0x0000000427057291 */ /* 0x000fce000f8e483f */
[----:B------:R-:W-:Y:S02]  /*13a0*/  UMOV UR10, UR5 ;  /* 0x00000005000a7c82 */ /* 0x000fe40008000000 */
[----:B------:R-:W-:Y:S01]  /*13b0*/  IGMMA.64x64x32.S8.S8 R56, gdesc[UR8], RZ, !UPT, gsb0 ;  /* 0x01e00000083879f1 */ /* 0x000fe2000c0410ff */
[----:B------:R-:W-:Y:S01]  /*13c0*/  UMOV UR8, UR7 ;  /* 0x0000000700087c82 */ /* 0x000fe20008000000 */
[----:B------:R-:W-:Y:S01]  /*13d0*/  UMOV UR9, 0x40000040 ;  /* 0x4000004000097882 */ /* 0x000fe20000000000 */
[----:B------:R-:W-:Y:S01]  /*13e0*/  UIADD3 UR7, UR6, 0x402, URZ ;  /* 0x0000040206077890 */ /* 0x000fe2000fffe03f */
[----:B------:R-:W-:Y:S02]  /*13f0*/  WARPGROUP.DEPBAR.LE gsb0, 0x0 ;  /* 0x00008000000079c5 */ /* 0x000fe40000010000 */
[----:B------:R-:W-:-:S06]  /*1400*/  WARPGROUP.ARRIVE ;  /* 0x00000000000079c5 */ /* 0x000fcc0000000000 */
[----:B------:R-:W-:Y:S01]  /*1410*/  IGMMA.64x64x32.S8.S8 R24, gdesc[UR8], RZ, !UPT, gsb0 ;  /* 0x01e00000081879f1 */ /* 0x000fe2000c0410ff */
[----:B------:R-:W-:Y:S02]  /*1420*/  UIADD3 UR8, UR6, 0x2, URZ ;  /* 0x0000000206087890 */ /* 0x000fe4000fffe03f */
[----:B------:R-:W-:Y:S01]  /*1430*/  UIADD3 UR10, UR5, 0x2, URZ ;  /* 0x00000002050a7890 */ /* 0x000fe2000fffe03f */
[----:B------:R-:W-:Y:S01]  /*1440*/  UMOV UR9, 0x40000040 ;  /* 0x4000004000097882 */ /* 0x000fe20000000000 */
[----:B------:R-:W-:Y:S01]  /*1450*/  UMOV UR11, 0x40000040 ;  /* 0x40000040000b7882 */ /* 0x000fe20000000000 */
[----:B------:R-:W-:Y:S02]  /*1460*/  WARPGROUP.DEPBAR.LE gsb0, 0x0 ;  /* 0x00008000000079c5 */ /* 0x000fe40000010000 */
[----:B------:R-:W-:-:S06]  /*1470*/  WARPGROUP.ARRIVE ;  /* 0x00000000000079c5 */ /* 0x000fcc0000000000 */
[----:B------:R-:W-:Y:S01]  /*1480*/  IGMMA.64x64x32.S8.S8 R56, gdesc[UR8], R56, gsb0 ;  /* 0x01e00000083879f1 */ /* 0x000fe20008041038 */
[----:B------:R-:W-:Y:S01]  /*1490*/  UMOV UR8, UR7 ;  /* 0x0000000700087c82 */ /* 0x000fe20008000000 */
[----:B------:R-:W-:Y:S01]  /*14a0*/  UMOV UR9, 0x40000040 ;  /* 0x4000004000097882 */ /* 0x000fe20000000000 */
[----:B------:R-:W-:Y:S01]  /*14b0*/  UIADD3 UR7, UR6, 0x404, URZ ;  /* 0x0000040406077890 */ /* 0x000fe2000fffe03f */
[----:B------:R-:W-:Y:S02]  /*14c0*/  WARPGROUP.DEPBAR.LE gsb0, 0x0 ;  /* 0x00008000000079c5 */ /* 0x000fe40000010000 */
[----:B------:R-:W-:-:S06]  /*14d0*/  WARPGROUP.ARRIVE ;  /* 0x00000000000079c5 */ /* 0x000fcc0000000000 */
[----:B------:R-:W-:Y:S01]  /*14e0*/  IGMMA.64x64x32.S8.S8 R24, gdesc[UR8], R24, gsb0 ;  /* 0x01e00000081879f1 */ /* 0x000fe20008041018 */
        /* <DEDUP_REMOVED lines=9> */
[----:B------:R-:W-:Y:S02]  /*1580*/  WARPGROUP.DEPBAR.LE gsb0, 0x0 ;  /* 0x00008000000079c5 */ /* 0x000fe40000010000 */
[----:B------:R-:W-:-:S06]  /*1590*/  WARPGROUP.ARRIVE ;  /* 0x00000000000079c5 */ /* 0x000fcc0000000000 */
[----:B------:R-:W-:Y:S01]  /*15a0*/  IGMMA.64x64x32.S8.S8 R24, gdesc[UR8], R24, gsb0 ;  /* 0x01e00000081879f1 */ /* 0x000fe20008041018 */
[----:B------:R-:W-:Y:S02]  /*15b0*/  UIADD3 UR8, UR6, 0x6, URZ ;  /* 0x0000000606087890 */ /* 0x000fe4000fffe03f */
[----:B------:R-:W-:Y:S01]  /*15c0*/  UIADD3 UR10, UR5, 0x6, URZ ;  /* 0x00000006050a7890 */ /* 0x000fe2000fffe03f */
[----:B------:R-:W-:Y:S01]  /*15d0*/  UMOV UR9, 0x40000040 ;  /* 0x4000004000097882 */ /* 0x000fe20000000000 */
[----:B------:R-:W-:Y:S01]  /*15e0*/  UMOV UR11, 0x40000040 ;  /* 0x40000040000b7882 */ /* 0x000fe20000000000 */
[----:B------:R-:W-:Y:S01]  /*15f0*/  UIADD3 UR6, UR6, 0x406, URZ ;  /* 0x0000040606067890 */ /* 0x000fe2000fffe03f */
[----:B------:R-:W-:Y:S02]  /*1600*/  WARPGROUP.DEPBAR.LE gsb0, 0x0 ;  /* 0x00008000000079c5 */ /* 0x000fe40000010000 */
[----:B------:R-:W-:-:S06]  /*1610*/  WARPGROUP.ARRIVE ;  /* 0x00000000000079c5 */ /* 0x000fcc0000000000 */
[----:B------:R-:W-:Y:S01]  /*1620*/  IGMMA.64x64x32.S8.S8 R56, gdesc[UR8], R56, gsb0 ;  /* 0x01e00000083879f1 */ /* 0x000fe20008041038 */
[----:B------:R-:W-:Y:S01]  /*1630*/  UMOV UR8, UR6 ;  /* 0x0000000600087c82 */ /* 0x000fe20008000000 */
[----:B------:R-:W-:Y:S01]  /*1640*/  UMOV UR9, 0x40000040 ;  /* 0x4000004000097882 */ /* 0x000fe20000000000 */
[----:B------:R-:W-:Y:S02]  /*1650*/  WARPGROUP.DEPBAR.LE gsb0, 0x0 ;  /* 0x00008000000079c5 */ /* 0x000fe40000010000 */
[----:B------:R-:W-:-:S06]  /*1660*/  WARPGROUP.ARRIVE ;  /* 0x00000000000079c5 */ /* 0x000fcc0000000000 */
[----:B------:R-:W-:Y:S03]  /*1670*/  IGMMA.64x64x32.S8.S8 R24, gdesc[UR8], R24, gsb0 ;  /* 0x01e00000081879f1 */ /* 0x000fe60008041018 */
[----:B------:R-:W-:Y:S02]  /*1680*/  WARPGROUP.DEPBAR.LE gsb0, 0x0 ;  /* 0x00008000000079c5 */ /* 0x000fe40000010000 */
[----:B------:R-:W-:Y:S05]  /*1690*/  @!P1 BRA `(.L_x_18) ;  /* 0x0000000400809947 */ /* 0x000fea0003800000 */
[----:B------:R-:W-:Y:S02]  /*16a0*/  UIADD3 UR5, UR39, 0x1, URZ ;  /* 0x0000000127057890 */ /* 0x000fe4000fffe03f */
[----:B------:R-:W-:Y:S02]  /*16b0*/  IMAD.U32 R3, RZ, RZ, UR39 ;  /* 0x00000027ff037e24 */ /* 0x000fe4000f8e00ff */
[----:B------:R-:W-:-:S04]  /*16c0*/  UISETP.NE.AND UP0, UPT, UR5, 0x5, UPT ;  /* 0x000000050500788c */ /* 0x000fc8000bf05270 */
[----:B------:R-:W-:Y:S02]  /*16d0*/  USEL UR6, URZ, 0x1, UP0 ;  /* 0x000000013f067887 */ /* 0x000fe40008000000 */
[----:B------:R-:W-:Y:S02]  /*16e0*/  USEL UR5, UR5, URZ, UP0 ;  /* 0x0000003f05057287 */ /* 0x000fe40008000000 */
[----:B------:R-:W-:-:S06]  /*16f0*/  ULOP3.LUT UR6, UR38, UR6, URZ, 0x3c, !UPT ;  /* 0x0000000626067292 */ /* 0x000fcc000f8e3c3f */
[----:B------:R-:W-:-:S07]  /*1700*/  IMAD.U32 R7, RZ, RZ, UR6 ;  /* 0x00000006ff077e24 */ /* 0x000fce000f8e00ff */
.L_x_25:
[----:B------:R-:W-:Y:S05]  /*1710*/  @!P0 BRA `(.L_x_19) ;  /* 0x0000000000048947 */ /* 0x000fea0003800000 */
[----:B------:R-:W-:Y:S01]  /*1720*/  BPT.TRAP 0x1 ;  /* 0x000000040000795c */ /* 0x000fe20000300000 */
.L_x_19:
[----:B------:R-:W2:Y:S01]  /*1730*/  S2UR UR7, SR_CgaCtaId ;  /* 0x00000000000779c3 */ /* 0x000ea20000008800 */
[----:B------:R-:W-:Y:S01]  /*1740*/  UMOV UR6, 0x400 ;  /* 0x0000040000067882 */ /* 0x000fe20000000000 */
[----:B01----:R-:W-:Y:S01]  /*1750*/  IMAD.U32 R5, RZ, RZ, UR5 ;  /* 0x00000005ff057e24 */ /* 0x003fe2000f8e00ff */
[----:B------:R-:W-:Y:S01]  /*1760*/  SHF.L.U32 R4, R7, 0x1f, RZ ;  /* 0x0000001f07047819 */ /* 0x000fe200000006ff */
[----:B--2---:R-:W-:-:S06]  /*1770*/  ULEA UR6, UR7, UR6, 0x18 ;  /* 0x0000000607067291 */ /* 0x004fcc000f8ec03f */
[----:B------:R-:W-:-:S04]  /*1780*/  IMAD.U32 R6, RZ, RZ, UR6 ;  /* 0x00000006ff067e24 */ /* 0x000fc8000f8e00ff */
[----:B------:R-:W-:-:S04]  /*1790*/  IMAD R5, R5, 0x8, R6 ;  /* 0x0000000805057824 */ /* 0x000fc800078e0206 */
[----:B------:R0:W1:Y:S01]  /*17a0*/  SYNCS.PHASECHK.TRANS64.TRYWAIT P1, [R5+URZ], R4 ;  /* 0x00000004050075a7 */ /* 0x000062000802017f */
[----:B------:R-:W-:Y:S05]  /*17b0*/  @!P0 BRA `(.L_x_20) ;  /* 0x0000000000048947 */ /* 0x000fea0003800000 */
[----:B------:R-:W-:Y:S01]  /*17c0*/  BPT.TRAP 0x1 ;  /* 0x000000040000795c */ /* 0x000fe20000300000 */
.L_x_20:
[----:B-1----:R-:W-:Y:S05]  /*17d0*/  @P1 BRA `(.L_x_21) ;  /* 0x0000000000081947 */ /* 0x002fea0003800000 */
[----:B------:R-:W1:Y:S02]  /*17e0*/  SYNCS.PHASECHK.TRANS64.TRYWAIT P1, [R5+URZ], R4 ;  /* 0x00000004050075a7 */ /* 0x000e64000802017f */
[----:B-1----:R-:W-:Y:S05]  /*17f0*/  @!P1 BRA `(.L_x_22) ;  /* 0x0000005800849947 */ /* 0x002fea0003800000 */
.L_x_21:
[----:B------:R-:W-:Y:S01]  /*1800*/  ULEA UR6, UR5, UR4, 0x9 ;  /* 0x0000000405067291 */ /* 0x000fe2000f8e483f */
[----:B------:R-:W-:Y:S01]  /*1810*/  WARPGROUP.ARRIVE ;  /* 0x00000000000079c5 */ /* 0x000fe20000000000 */
[----:B------:R-:W-:Y:S01]  /*1820*/  ULEA UR7, UR5, UR41, 0xb ;  /* 0x0000002905077291 */ /* 0x000fe2000f8e583f */
[----:B------:R-:W-:Y:S01]  /*1830*/  UMOV UR11, 0x40000040 ;  /* 0x40000040000b7882 */ /* 0x000fe20000000000 */
[----:B------:R-:W-:Y:S02]  /*1840*/  UMOV UR9, 0x40000040 ;  /* 0x4000004000097882 */ /* 0x000fe40000000000 */
[----:B------:R-:W-:Y:S01]  /*1850*/  UIADD3 UR12, UR7, 0x400, URZ ;  /* 0x00000400070c7890 */ /* 0x000fe2000fffe03f */
[----:B------:R-:W-:Y:S02]  /*1860*/  UMOV UR10, UR6 ;  /* 0x00000006000a7c82 */ /* 0x000fe40008000000 */
[----:B------:R-:W-:Y:S02]  /*1870*/  UMOV UR8, UR7 ;  /* 0x0000000700087c82 */ /* 0x000fe40008000000 */
[----:B------:R-:W-:Y:S01]  /*1880*/  IGMMA.64x64x32.S8.S8 R56, gdesc[UR8], R56, gsb0 ;  /* 0x01e00000083879f1 */ /* 0x000fe20008041038 */
[----:B------:R-:W-:Y:S01]  /*1890*/  UMOV UR9, 0x40000040 ;  /* 0x4000004000097882 */ /* 0x000fe20000000000 */
[----:B------:R-:W-:Y:S01]  /*18a0*/  UMOV UR8, UR12 ;  /* 0x0000000c00087c82 */ /* 0x000fe20008000000 */
[----:B------:R-:W-:Y:S01]  /*18b0*/  UIADD3 UR12, UR7, 0x402, URZ ;  /* 0x00000402070c7890 */ /* 0x000fe2000fffe03f */
[----:B------:R-:W-:-:S02]  /*18c0*/  WARPGROUP.DEPBAR.LE gsb0, 0x0 ;  /* 0x00008000000079c5 */ /* 0x000fc40000010000 */
        /* <DEDUP_REMOVED lines=42> */
[----:B------:R-:W-:Y:S01]  /*1b70*/  BPT.TRAP 0x1 ;  /* 0x000000040000795c */ /* 0x000fe20000300000 */
.L_x_23:
[----:B01----:R-:W-:Y:S01]  /*1b80*/  IMAD R4, R3, 0x8, R6 ;  /* 0x0000000803047824 */ /* 0x003fe200078e0206 */
[----:B------:R-:W-:-:S03]  /*1b90*/  ISETP.GT.U32.AND P1, PT, R19, 0x1, PT ;  /* 0x000000011300780c */ /* 0x000fc60003f24070 */
[----:B------:R-:W-:-:S05]  /*1ba0*/  VIADD R4, R4, 0x28 ;  /* 0x0000002804047836 */ /* 0x000fca0000000000 */
[----:B------:R-:W-:-:S04]  /*1bb0*/  PRMT R4, RZ, 0x654, R4 ;  /* 0x00000654ff047816 */ /* 0x000fc80000000004 */
[----:B------:R0:W-:Y:S01]  /*1bc0*/  SYNCS.ARRIVE.TRANS64.RED.A1T0 RZ, [R4+URZ], RZ ;  /* 0x000000ff04ff79a7 */ /* 0x0001e2000810043f */
[----:B------:R-:W-:Y:S05]  /*1bd0*/  @P1 BRA `(.L_x_24) ;  /* 0x0000000000041947 */ /* 0x000fea0003800000 */
[----:B------:R-:W-:Y:S01]  /*1be0*/  BPT.TRAP 0x1 ;  /* 0x000000040000795c */ /* 0x000fe20000300000 */
.L_x_24:
[----:B------:R-:W-:Y:S01]  /*1bf0*/  UIADD3 UR5, UR5, 0x1, URZ ;  /* 0x0000000105057890 */ /* 0x000fe2000fffe03f */
[C---:B------:R-:W-:Y:S01]  /*1c00*/  ISETP.GT.AND P2, PT, R0.reuse, 0x1, PT ;  /* 0x000000010000780c */ /* 0x040fe20003f44270 */
[----:B------:R-:W-:Y:S02]  /*1c10*/  VIADD R3, R3, 0x1 ;  /* 0x0000000103037836 */ /* 0x000fe40000000000 */
[----:B------:R-:W-:Y:S01]  /*1c20*/  UISETP.NE.AND UP0, UPT, UR5, 0x5, UPT ;  /* 0x000000050500788c */ /* 0x000fe2000bf05270 */
[----:B------:R-:W-:Y:S02]  /*1c30*/  VIADD R0, R0, 0xffffffff ;  /* 0xffffffff00007836 */ /* 0x000fe40000000000 */
[C---:B------:R-:W-:Y:S01]  /*1c40*/  ISETP.NE.AND P1, PT, R3.reuse, 0x5, PT ;  /* 0x000000050300780c */ /* 0x040fe20003f25270 */
[----:B------:R-:W-:Y:S02]  /*1c50*/  USEL UR6, URZ, 0x1, UP0 ;  /* 0x000000013f067887 */ /* 0x000fe40008000000 */
[----:B------:R-:W-:Y:S01]  /*1c60*/  USEL UR5, UR5, URZ, UP0 ;  /* 0x0000003f05057287 */ /* 0x000fe20008000000 */
[----:B------:R-:W-:-:S03]  /*1c70*/  SEL R3, R3, RZ, P1 ;  /* 0x000000ff03037207 */ /* 0x000fc60000800000 */
[----:B------:R-:W-:Y:S01]  /*1c80*/  LOP3.LUT R7, R7, UR6, RZ, 0x3c, !PT ;  /* 0x0000000607077c12 */ /* 0x000fe2000f8e3cff */
[----:B------:R-:W-:Y:S07]  /*1c90*/  @P2 BRA `(.L_x_25) ;  /* 0xfffffff8009c2947 */ /* 0x000fee000383ffff */
.L_x_18:
[----:B------:R-:W2:Y:S02]  /*1ca0*/  LDC R0, c[0x0][0x28c] ;  /* 0x0000a300ff007b82 */ /* 0x000ea40000000800 */
[----:B--2---:R-:W-:-:S13]  /*1cb0*/  ISETP.GE.AND P1, PT, R0, 0x1, PT ;  /* 0x000000010000780c */ /* 0x004fda0003f26270 */
[----:B------:R-:W-:Y:S05]  /*1cc0*/  @!P1 BRA `(.L_x_26) ;  /* 0x0000000000409947 */ /* 0x000fea0003800000 */
[----:B------:R-:W-:Y:S05]  /*1cd0*/  @!P0 BRA `(.L_x_27) ;  /* 0x0000000000048947 */ /* 0x000fea0003800000 */
[----:B------:R-:W-:Y:S01]  /*1ce0*/  BPT.TRAP 0x1 ;  /* 0x000000040000795c */ /* 0x000fe20000300000 */
.L_x_27:
[----:B------:R-:W-:Y:S01]  /*1cf0*/  UISETP.LT.AND UP0, UPT, UR40, 0x1, UPT ;  /* 0x000000012800788c */ /* 0x000fe2000bf01270 */
[----:B------:R-:W-:-:S03]  /*1d00*/  ISETP.GT.U32.AND P0, PT, R19, 0x1, PT ;  /* 0x000000011300780c */ /* 0x000fc60003f04070 */
[----:B------:R-:W-:-:S04]  /*1d10*/  USEL UR6, UR40, 0x1, UP0 ;  /* 0x0000000128067887 */ /* 0x000fc80008000000 */
[----:B------:R-:W-:-:S04]  /*1d20*/  UIADD3 UR6, UR39, UR40, -UR6 ;  /* 0x0000002827067290 */ /* 0x000fc8000fffe806 */
[----:B------:R-:W-:-:S04]  /*1d30*/  UIMAD.WIDE.U32 UR4, UR6, -0x33333333, URZ ;  /* 0xcccccccd060478a5 */ /* 0x000fc8000f8e003f */
[----:B------:R-:W-:-:S04]  /*1d40*/  USHF.R.U32.HI UR4, URZ, 0x2, UR5 ;  /* 0x000000023f047899 */ /* 0x000fc80008011605 */
[----:B------:R-:W-:-:S06]  /*1d50*/  UIMAD UR6, UR4, -0x5, UR6 ;  /* 0xfffffffb040678a4 */ /* 0x000fcc000f8e0206 */
[----:B------:R-:W-:-:S04]  /*1d60*/  IMAD.U32 R3, RZ, RZ, UR6 ;  /* 0x00000006ff037e24 */ /* 0x000fc8000f8e00ff */
[----:B------:R-:W-:-:S04]  /*1d70*/  IMAD R0, R3, 0x8, R6 ;  /* 0x0000000803007824 */ /* 0x000fc800078e0206 */
[----:B------:R-:W-:-:S05]  /*1d80*/  VIADD R0, R0, 0x28 ;  /* 0x0000002800007836 */ /* 0x000fca0000000000 */
[----:B------:R-:W-:-:S04]  /*1d90*/  PRMT R0, RZ, 0x654, R0 ;  /* 0x00000654ff007816 */ /* 0x000fc80000000000 */
[----:B------:R2:W-:Y:S01]  /*1da0*/  SYNCS.ARRIVE.TRANS64.RED.A1T0 RZ, [R0+URZ], RZ ;  /* 0x000000ff00ff79a7 */ /* 0x0005e2000810043f */
[----:B------:R-:W-:Y:S05]  /*1db0*/  @P0 BRA `(.L_x_26) ;  /* 0x0000000000040947 */ /* 0x000fea0003800000 */
[----:B------:R-:W-:Y:S01]  /*1dc0*/  BPT.TRAP 0x1 ;  /* 0x000000040000795c */ /* 0x000fe20000300000 */
.L_x_26:
[----:B------:R-:W3:Y:S01]  /*1dd0*/  LDC R6, c[0x0][0x288] ;  /* 0x0000a200ff067b82 */ /* 0x000ee20000000800 */
[--C-:B--2---:R-:W-:Y:S01]  /*1de0*/  SHF.R.U32.HI R0, RZ, 0x2, R18.reuse ;  /* 0x00000002ff007819 */ /* 0x104fe20000011612 */
[----:B------:R-:W-:Y:S01]  /*1df0*/  IMAD.SHL.U32 R91, R91, 0x40, RZ ;  /* 0x000000405b5b7824 */ /* 0x000fe200078e00ff */
[----:B01----:R-:W-:Y:S01]  /*1e00*/  LOP3.LUT R4, R18, 0x60, RZ, 0xc0, !PT ;  /* 0x0000006012047812 */ /* 0x003fe200078ec0ff */
[----:B------:R-:W-:Y:S01]  /*1e10*/  UIADD3 UR39, UR40, UR39, URZ ;  /* 0x0000002728277290 */ /* 0x000fe2000fffe03f */
[----:B------:R-:W-:Y:S01]  /*1e20*/  SHF.R.U32.HI R5, RZ, 0x7, R18 ;  /* 0x00000007ff057819 */ /* 0x000fe20000011612 */
[----:B------:R-:W-:Y:S01]  /*1e30*/  IMAD.SHL.U32 R9, R90, 0x100, RZ ;  /* 0x000001005a097824 */ /* 0x000fe200078e00ff */
[----:B------:R-:W-:Y:S01]  /*1e40*/  LOP3.LUT R3, R0, 0x7, RZ, 0xc0, !PT ;  /* 0x0000000700037812 */ /* 0x000fe200078ec0ff */
[----:B------:R-:W-:Y:S01]  /*1e50*/  UISETP.GT.U32.AND UP0, UPT, UR39, 0x4, UPT ;  /* 0x000000042700788c */ /* 0x000fe2000bf04070 */
[----:B------:R-:W-:Y:S01]  /*1e60*/  SHF.R.U32.HI R8, RZ, 0x1, R4 ;  /* 0x00000001ff087819 */ /* 0x000fe20000011604 */
[C---:B------:R-:W-:Y:S01]  /*1e70*/  IMAD.SHL.U32 R14, R18.reuse, 0x2, RZ ;  /* 0x00000002120e7824 */ /* 0x040fe200078e00ff */
[----:B------:R-:W-:Y:S01]  /*1e80*/  LOP3.LUT R0, R5, 0x1, RZ, 0xc0, !PT ;  /* 0x0000000105007812 */ /* 0x000fe200078ec0ff */
[----:B------:R-:W-:Y:S01]  /*1e90*/  ULDC UR7, c[0x0][0x284] ;  /* 0x0000a10000077ab9 */ /* 0x000fe20000000800 */
[----:B------:R-:W-:Y:S01]  /*1ea0*/  IADD3 R5, RZ, -R8, -R3 ;  /* 0x80000008ff057210 */ /* 0x000fe20007ffe803 */
[----:B------:R-:W-:Y:S01]  /*1eb0*/  UISETP.LT.U32.AND UP0, UPT, UR40, 0x5, UP0 ;  /* 0x000000052800788c */ /* 0x000fe20008701070 */
[----:B------:R-:W-:Y:S01]  /*1ec0*/  LOP3.LUT R4, R18, 0x3, RZ, 0xc0, !PT ;  /* 0x0000000312047812 */ /* 0x000fe200078ec0ff */
[----:B------:R-:W-:Y:S01]  /*1ed0*/  UISETP.GE.U32.AND UP1, UPT, UR40, 0x5, UPT ;  /* 0x000000052800788c */ /* 0x000fe2000bf26070 */
[----:B------:R-:W-:Y:S01]  /*1ee0*/  SHF.R.S32.HI R94, RZ, 0x1f, R89 ;  /* 0x0000001fff5e7819 */ /* 0x000fe20000011459 */
[C---:B------:R-:W-:Y:S01]  /*1ef0*/  IMAD.SHL.U32 R10, R0.reuse, 0x40, RZ ;  /* 0x00000040000a7824 */ /* 0x040fe200078e00ff */
[C---:B------:R-:W-:Y:S01]  /*1f00*/  LOP3.LUT R14, R91.reuse, 0x6, R14, 0xf8, !PT ;  /* 0x000000065b0e7812 */ /* 0x040fe200078ef80e */
[----:B------:R-:W-:Y:S01]  /*1f10*/  IMAD R100, R0, -0x40, R5 ;  /* 0xffffffc000647824 */ /* 0x000fe200078e0205 */
[----:B------:R-:W-:Y:S01]  /*1f20*/  ULDC.64 UR8, c[0x0][0x5d0] ;  /* 0x0001740000087ab9 */ /* 0x000fe20000000a00 */
[----:B------:R-:W-:Y:S01]  /*1f30*/  UIMAD.WIDE.U32 UR4, UR39, -0x33333333, URZ ;  /* 0xcccccccd270478a5 */ /* 0x000fe2000f8e003f */
[----:B------:R-:W-:Y:S01]  /*1f40*/  SHF.R.S32.HI R15, RZ, 0x1f, R14 ;  /* 0x0000001fff0f7819 */ /* 0x000fe2000001140e */
[----:B------:R-:W-:Y:S01]  /*1f50*/  USEL UR6, URZ, 0x1, !UP0 ;  /* 0x000000013f067887 */ /* 0x000fe2000c000000 */
[----:B---3--:R-:W-:Y:S01]  /*1f60*/  ISETP.GE.AND P0, PT, R91, R6, PT ;  /* 0x000000065b00720c */ /* 0x008fe20003f06270 */
[----:B------:R-:W-:Y:S01]  /*1f70*/  IMAD R0, R4, -0x2, R6 ;  /* 0xfffffffe04007824 */ /* 0x000fe200078e0206 */
[----:B------:R-:W-:Y:S01]  /*1f80*/  USHF.R.U32.HI UR4, URZ, 0x2, UR5 ;  /* 0x000000023f047899 */ /* 0x000fe20008011605 */
[----:B------:R-:W-:Y:S01]  /*1f90*/  IMAD R6, R94, UR8, RZ ;  /* 0x000000085e067c24 */ /* 0x000fe2000f8e02ff */
[----:B------:R-:W-:Y:S01]  /*1fa0*/  ISETP.GE.OR P0, PT, R9, UR7, P0 ;  /* 0x0000000709007c0c */ /* 0x000fe20008706670 */
[----:B------:R-:W-:Y:S01]  /*1fb0*/  IMAD.WIDE R4, R90, 0x100, RZ ;  /* 0x000001005a047825 */ /* 0x000fe200078e02ff */
[----:B------:R-:W-:Y:S01]  /*1fc0*/  ULOP3.LUT UR38, UR38, UR6, URZ, 0x3c, !UPT ;  /* 0x0000000626267292 */ /* 0x000fe2000f8e3c3f */
[----:B------:R-:W-:Y:S01]  /*1fd0*/  LOP3.LUT R3, R10, 0x40, R3, 0xe2, !PT ;  /* 0x000000400a037812 */ /* 0x000fe200078ee203 */
[----:B------:R-:W-:Y:S01]  /*1fe0*/  UIMAD UR39, UR4, -0x5, UR39 ;  /* 0xfffffffb042778a4 */ /* 0x000fe2000f8e0227 */
[C---:B------:R-:W-:Y:S01]  /*1ff0*/  IMAD R11, R89.reuse, UR9, R6 ;  /* 0x00000009590b7c24 */ /* 0x040fe2000f8e0206 */
[----:B------:R-:W-:Y:S01]  /*2000*/  @UP1 ULOP3.LUT UR38, UR38, 0x1, UR4, 0x78, !UPT ;  /* 0x0000000126261892 */ /* 0x000fe2000f8e7804 */
[----:B------:R-:W-:Y:S01]  /*2010*/  IMAD.WIDE.U32 R6, R89, UR8, R14 ;  /* 0x0000000859067c25 */ /* 0x000fe2000f8e000e */
[----:B------:R-:W-:-:S02]  /*2020*/  IADD3 R100, -R9, UR7, R100 ;  /* 0x0000000709647c10 */ /* 0x000fc4000fffe164 */
[----:B------:R-:W-:Y:S01]  /*2030*/  LOP3.LUT R103, R4, R3, R8, 0xfe, !PT ;  /* 0x0000000304677212 */ /* 0x000fe200078efe08 */
[----:B------:R-:W-:Y:S02]  /*2040*/  IMAD.IADD R3, R0, 0x1, -R91 ;  /* 0x0000000100037824 */ /* 0x000fe400078e0a5b */
[----:B------:R-:W-:Y:S02]  /*2050*/  IMAD.IADD R7, R7, 0x1, R11 ;  /* 0x0000000107077824 */ /* 0x000fe400078e020b */
[----:B------:R-:W-:Y:S01]  /*2060*/  IMAD.MOV.U32 R0, RZ, RZ, -0x1 ;  /* 0xffffffffff007424 */ /* 0x000fe200078e00ff */
[----:B------:R-:W-:Y:S06]  /*2070*/  @P0 BRA `(.L_x_28) ;  /* 0x0000003000f40947 */ /* 0x000fec0003800000 */
[----:B------:R-:W0:Y:S01]  /*2080*/  LDC.64 R20, c[0x0][0x5c8] ;  /* 0x00017200ff147b82 */ /* 0x000e220000000a00 */
[----:B------:R-:W-:Y:S01]  /*2090*/  ULDC.64 UR4, c[0x0][0x5c0] ;  /* 0x0001700000047ab9 */ /* 0x000fe20000000a00 */
[----:B------:R-:W-:Y:S01]  /*20a0*/  BSSY B0, `(.L_x_28) ;  /* 0x000033a000007945 */ /* 0x000fe20003800000 */
[-C--:B0-----:R-:W-:Y:S01]  /*20b0*/  IMAD R8, R5, R20.reuse, RZ ;  /* 0x0000001405087224 */ /* 0x081fe200078e02ff */
[----:B------:R-:W-:Y:S01]  /*20c0*/  SHF.L.U64.HI R13, R20, 0x7, R21 ;  /* 0x00000007140d7819 */ /* 0x000fe20000010215 */
[----:B------:R-:W-:-:S04]  /*20d0*/  IMAD.WIDE.U32 R6, R103, R20, R6 ;  /* 0x0000001467067225 */ /* 0x000fc800078e0006 */
[----:B------:R-:W-:Y:S01]  /*20e0*/  IMAD R9, R103, R21, R8 ;  /* 0x0000001567097224 */ /* 0x000fe200078e0208 */
[----:B------:R-:W-:Y:S01]  /*20f0*/  IADD3 R92, P0, R6, UR4, RZ ;  /* 0x00000004065c7c10 */ /* 0x000fe2000ff1e0ff */
[C---:B------:R-:W-:Y:S02]  /*2100*/  IMAD.SHL.U32 R11, R20.reuse, 0x80, RZ ;  /* 0x00000080140b7824 */ /* 0x040fe400078e00ff */
[----:B------:R-:W-:Y:S01]  /*2110*/  IMAD.IADD R9, R7, 0x1, R9 ;  /* 0x0000000107097824 */ /* 0x000fe200078e0209 */
[-C--:B------:R-:W-:Y:S02]  /*2120*/  LEA R6, P1, R20, R92.reuse, 0x3 ;  /* 0x0000005c14067211 */ /* 0x080fe400078218ff */
[----:B------:R-:W-:Y:S02]  /*2130*/  IADD3 R8, P2, R11, R92, RZ ;  /* 0x0000005c0b087210 */ /* 0x000fe40007f5e0ff */
[----:B------:R-:W-:Y:S02]  /*2140*/  IADD3.X R93, R9, UR5, RZ, P0, !PT ;  /* 0x00000005095d7c10 */ /* 0x000fe400087fe4ff */
[----:B-----5:R-:W-:-:S02]  /*2150*/  ISETP.NE.AND P0, PT, R23, RZ, PT ;  /* 0x000000ff1700720c */ /* 0x020fc40003f05270 */
[----:B------:R-:W-:Y:S01]  /*2160*/  LEA.HI.X R7, R20, R93, R21, 0x3, P1 ;  /* 0x0000005d14077211 */ /* 0x000fe200008f1c15 */
[----:B------:R-:W-:Y:S01]  /*2170*/  IMAD.X R9, R13, 0x1, R93, P2 ;  /* 0x000000010d097824 */ /* 0x000fe200010e065d */
[----:B------:R-:W-:-:S05]  /*2180*/  IADD3 R10, P1, R11, R6, RZ ;  /* 0x000000060b0a7210 */ /* 0x000fca0007f3e0ff */
[----:B------:R-:W-:-:S04]  /*2190*/  IMAD.X R11, R13, 0x1, R7, P1 ;  /* 0x000000010d0b7824 */ /* 0x000fc800008e0607 */
[----:B------:R-:W-:Y:S05]  /*21a0*/  @!P0 BRA `(.L_x_29) ;  /* 0x0000002400948947 */ /* 0x000fea0003800000 */
[----:B------:R-:W0:Y:S01]  /*21b0*/  LDC.64 R90, c[0x0][0x5b0] ;  /* 0x00016c00ff5a7b82 */ /* 0x000e220000000a00 */
[----:B------:R-:W-:Y:S01]  /*21c0*/  ULDC.64 UR4, c[0x0][0x5b8] ;  /* 0x00016e0000047ab9 */ /* 0x000fe20000000a00 */
[----:B------:R-:W-:Y:S01]  /*21d0*/  ISETP.GE.AND P0, PT, R100, 0x1, PT ;  /* 0x000000016400780c */ /* 0x000fe20003f06270 */
[----:B------:R-:W-:Y:S01]  /*21e0*/  IMAD R20, R94, UR4, RZ ;  /* 0x000000045e147c24 */ /* 0x000fe2000f8e02ff */
[----:B------:R-:W-:Y:S01]  /*21f0*/  BSSY B1, `(.L_x_30) ;  /* 0x0000010000017945 */ /* 0x000fe20003800000 */
[----:B------:R-:W-:Y:S01]  /*2200*/  IMAD.WIDE.U32 R14, R89, UR4, R14 ;  /* 0x00000004590e7c25 */ /* 0x000fe2000f8e000e */
[----:B------:R-:W-:Y:S02]  /*2210*/  ISETP.LT.OR P3, PT, R3, 0x1, !P0 ;  /* 0x000000010300780c */ /* 0x000fe40004761670 */
[----:B------:R-:W1:Y:S01]  /*2220*/  LDC.64 R12, c[0x0][0x5a8] ;  /* 0x00016a00ff0c7b82 */ /* 0x000e620000000a00 */
[----:B------:R-:W-:Y:S02]  /*2230*/  IMAD R21, R89, UR5, R20 ;  /* 0x0000000559157c24 */ /* 0x000fe4000f8e0214 */
[----:B------:R-:W-:-:S02]  /*2240*/  IMAD.MOV.U32 R20, RZ, RZ, R14 ;  /* 0x000000ffff147224 */ /* 0x000fc400078e000e */
[----:B------:R-:W-:Y:S02]  /*2250*/  IMAD.IADD R21, R15, 0x1, R21 ;  /* 0x000000010f157824 */ /* 0x000fe400078e0215 */
[-C--:B0-----:R-:W-:Y:S01]  /*2260*/  IMAD R96, R5, R90.reuse, RZ ;  /* 0x0000005a05607224 */ /* 0x081fe200078e02ff */
[----:B------:R-:W-:Y:S01]  /*2270*/  SHF.L.U64.HI R97, R90, 0x3, R91 ;  /* 0x000000035a617819 */ /* 0x000fe2000001025b */
[----:B------:R-:W-:-:S04]  /*2280*/  IMAD.WIDE.U32 R94, R103, R90, R20 ;  /* 0x0000005a675e7225 */ /* 0x000fc800078e0014 */
[----:B------:R-:W-:Y:S01]  /*2290*/  IMAD R101, R103, R91, R96 ;  /* 0x0000005b67657224 */ /* 0x000fe200078e0260 */
[----:B-1----:R-:W-:Y:S01]  /*22a0*/  IADD3 R94, P1, R94, R12, RZ ;  /* 0x0000000c5e5e7210 */ /* 0x002fe20007f3e0ff */
[----:B------:R-:W-:-:S03]  /*22b0*/  IMAD.SHL.U32 R96, R90, 0x8, RZ ;  /* 0x000000085a607824 */ /* 0x000fc600078e00ff */
[----:B------:R-:W-:Y:S01]  /*22c0*/  IADD3.X R95, R13, R95, R101, P1, !PT ;  /* 0x0000005f0d5f7210 */ /* 0x000fe20000ffe465 */
[----:B------:R-:W-:Y:S08]  /*22d0*/  @P3 BRA `(.L_x_31) ;  /* 0x0000000000043947 */ /* 0x000ff00003800000 */
[----:B------:R0:W5:Y:S02]  /*22e0*/  LDG.E.U8 R88, desc[UR36][R94.64] ;  /* 0x000000245e587981 */ /* 0x000164000c1e1100 */
.L_x_31:
[----:B------:R-:W-:Y:S05]  /*22f0*/  BSYNC B1 ;  /* 0x0000000000017941 */ /* 0x000fea0003800000 */
.L_x_30:
[----:B-----5:R-:W-:Y:S01]  /*2300*/  LOP3.LUT R89, R88, 0xffff, RZ, 0xc0, !PT ;  /* 0x0000ffff58597812 */ /* 0x020fe200078ec0ff */
[----:B------:R-:W-:Y:S01]  /*2310*/  IMAD.WIDE.U32 R98, R103, R90, R96 ;  /* 0x0000005a67627225 */ /* 0x000fe200078e0060 */
[----:B------:R-:W-:Y:S01]  /*2320*/  ISETP.LT.OR P4, PT, R3, 0x2, !P0 ;  /* 0x000000020300780c */ /* 0x000fe20004781670 */
[----:B------:R-:W-:Y:S01]  /*2330*/  BSSY B1, `(.L_x_32) ;  /* 0x000000e000017945 */ /* 0x000fe20003800000 */
[----:B------:R-:W-:Y:S01]  /*2340*/  PRMT R102, R89, 0x8880, RZ ;  /* 0x0000888059667816 */ /* 0x000fe200000000ff */
[----:B------:R-:W-:Y:S01]  /*2350*/  IMAD.IADD R99, R101, 0x1, R99 ;  /* 0x0000000165637824 */ /* 0x000fe200078e0263 */
[----:B------:R-:W-:Y:S02]  /*2360*/  IADD3 R98, P2, P5, R14, R12, R98 ;  /* 0x0000000c0e627210 */ /* 0x000fe40007d5e062 */
[----:B------:R-:W-:Y:S01]  /*2370*/  ISETP.GE.AND P1, PT, R100, 0x9, PT ;  /* 0x000000096400780c */ /* 0x000fe20003f26270 */
[----:B------:R-:W-:Y:S01]  /*2380*/  IMAD R89, R102, R23, RZ ;  /* 0x0000001766597224 */ /* 0x000fe200078e02ff */
[----:B------:R-:W-:-:S02]  /*2390*/  IADD3.X R99, R21, R13, R99, P2, P5 ;  /* 0x0000000d15637210 */ /* 0x000fc400017ea463 */
[----:B------:R-:W-:Y:S01]  /*23a0*/  ISETP.LT.OR P2, PT, R3, 0x1, !P1 ;  /* 0x000000010300780c */ /* 0x000fe20004f41670 */
[----:B------:R-:W-:-:S05]  /*23b0*/  @!P3 IMAD R101, R56, R22, R89 ;  /* 0x000000163865b224 */ /* 0x000fca00078e0259 */
[----:B------:R1:W-:Y:S01]  /*23c0*/  @!P3 STG.E.U8 desc[UR36][R92.64], R101 ;  /* 0x000000655c00b986 */ /* 0x0003e2000c101124 */
[----:B------:R-:W-:Y:S06]  /*23d0*/  @P4 BRA `(.L_x_33) ;  /* 0x00000000000c4947 */ /* 0x000fec0003800000 */
[----:B------:R-:W2:Y:S02]  /*23e0*/  LDG.E.U8 R88, desc[UR36][R94.64+0x1] ;  /* 0x000001245e587981 */ /* 0x000ea4000c1e1100 */
[----:B--2---:R-:W-:-:S05]  /*23f0*/  PRMT R56, R88, 0x8880, RZ ;  /* 0x0000888058387816 */ /* 0x004fca00000000ff */
[----:B------:R-:W-:-:S07]  /*2400*/  IMAD R89, R56, R23, RZ ;  /* 0x0000001738597224 */ /* 0x000fce00078e02ff */
.L_x_33:
[----:B------:R-:W-:Y:S05]  /*2410*/  BSYNC B1 ;  /* 0x0000000000017941 */ /* 0x000fea0003800000 */
.L_x_32:
[----:B------:R-:W-:Y:S01]  /*2420*/  @!P4 IMAD R57, R57, R22, R89 ;  /* 0x000000163939c224 */ /* 0x000fe200078e0259 */
[----:B------:R-:W-:Y:S04]  /*2430*/  BSSY B1, `(.L_x_34) ;  /* 0x0000006000017945 */ /* 0x000fe80003800000 */
[----:B------:R2:W-:Y:S01]  /*2440*/  @!P4 STG.E.U8 desc[UR36][R92.64+0x1], R57 ;  /* 0x000001395c00c986 */ /* 0x0005e2000c101124 */
[----:B------:R-:W-:Y:S05]  /*2450*/  @P2 BRA `(.L_x_35) ;  /* 0x00000000000c2947 */ /* 0x000fea0003800000 */
[----:B------:R-:W3:Y:S02]  /*2460*/  LDG.E.U8 R88, desc[UR36][R98.64] ;  /* 0x0000002462587981 */ /* 0x000ee4000c1e1100 */
[----:B---3--:R-:W-:-:S05]  /*2470*/  PRMT R56, R88, 0x8880, RZ ;  /* 0x0000888058387816 */ /* 0x008fca00000000ff */
[----:B------:R-:W-:-:S07]  /*2480*/  IMAD R89, R56, R23, RZ ;  /* 0x0000001738597224 */ /* 0x000fce00078e02ff */
.L_x_35:
[----:B------:R-:W-:Y:S05]  /*2490*/  BSYNC B1 ;  /* 0x0000000000017941 */ /* 0x000fea0003800000 */
.L_x_34:
[C---:B------:R-:W-:Y:S01]  /*24a0*/  ISETP.LT.OR P4, PT, R3.reuse, 0x2, !P1 ;  /* 0x000000020300780c */ /* 0x040fe20004f81670 */
[----:B--2---:R-:W-:Y:S01]  /*24b0*/  @!P2 IMAD R57, R58, R22, R89 ;  /* 0x000000163a39a224 */ /* 0x004fe200078e0259 */
[----:B------:R-:W-:Y:S01]  /*24c0*/  BSSY B1, `(.L_x_36) ;  /* 0x0000009000017945 */ /* 0x000fe20003800000 */
[C---:B------:R-:W-:Y:S02]  /*24d0*/  ISETP.LT.OR P3, PT, R3.reuse, 0x9, !P0 ;  /* 0x000000090300780c */ /* 0x040fe40004761670 */
[C---:B------:R-:W-:Y:S01]  /*24e0*/  ISETP.LT.OR P5, PT, R3.reuse, 0xa, !P0 ;  /* 0x0000000a0300780c */ /* 0x040fe200047a1670 */
[----:B------:R2:W-:Y:S01]  /*24f0*/  @!P2 STG.E.U8 desc[UR36][R6.64], R57 ;  /* 0x000000390600a986 */ /* 0x0005e2000c101124 */
[----:B------:R-:W-:-:S06]  /*2500*/  ISETP.LT.OR P2, PT, R3, 0x9, !P1 ;  /* 0x000000090300780c */ /* 0x000fcc0004f41670 */
[----:B------:R-:W-:Y:S07]  /*2510*/  @P4 BRA `(.L_x_37) ;  /* 0x00000000000c4947 */ /* 0x000fee0003800000 */
[----:B------:R-:W3:Y:S02]  /*2520*/  LDG.E.U8 R88, desc[UR36][R98.64+0x1] ;  /* 0x0000012462587981 */ /* 0x000ee4000c1e1100 */
[----:B---3--:R-:W-:-:S05]  /*2530*/  PRMT R56, R88, 0x8880, RZ ;  /* 0x0000888058387816 */ /* 0x008fca00000000ff */
[----:B------:R-:W-:-:S07]  /*2540*/  IMAD R89, R56, R23, RZ ;  /* 0x0000001738597224 */ /* 0x000fce00078e02ff */
.L_x_37:
[----:B------:R-:W-:Y:S05]  /*2550*/  BSYNC B1 ;  /* 0x0000000000017941 */ /* 0x000fea0003800000 */
.L_x_36:
[----:B------:R-:W-:Y:S01]  /*2560*/  @!P4 IMAD R59, R59, R22, R89 ;  /* 0x000000163b3bc224 */ /* 0x000fe200078e0259 */
[----:B------:R-:W-:Y:S04]  /*2570*/  BSSY B1, `(.L_x_38) ;  /* 0x0000006000017945 */ /* 0x000fe80003800000 */
[----:B------:R3:W-:Y:S01]  /*2580*/  @!P4 STG.E.U8 desc[UR36][R6.64+0x1], R59 ;  /* 0x0000013b0600c986 */ /* 0x0007e2000c101124 */
[----:B------:R-:W-:Y:S05]  /*2590*/  @P3 BRA `(.L_x_39) ;  /* 0x00000000000c3947 */ /* 0x000fea0003800000 */
[----:B------:R-:W4:Y:S02]  /*25a0*/  LDG.E.U8 R88, desc[UR36][R94.64+0x8] ;  /* 0x000008245e587981 */ /* 0x000f24000c1e1100 */
[----:B----4-:R-:W-:-:S05]  /*25b0*/  PRMT R56, R88, 0x8880, RZ ;  /* 0x0000888058387816 */ /* 0x010fca00000000ff */
[----:B------:R-:W-:-:S07]  /*25c0*/  IMAD R89, R56, R23, RZ ;  /* 0x0000001738597224 */ /* 0x000fce00078e02ff */
.L_x_39:
[----:B------:R-:W-:Y:S05]  /*25d0*/  BSYNC B1 ;  /* 0x0000000000017941 */ /* 0x000fea0003800000 */
.L_x_38:
[----:B--2---:R-:W-:Y:S01]  /*25e0*/  @!P3 IMAD R57, R60, R22, R89 ;  /* 0x000000163c39b224 */ /* 0x004fe200078e0259 */
[----:B------:R-:W-:Y:S04]  /*25f0*/  BSSY B1, `(.L_x_40) ;  /* 0x0000006000017945 */ /* 0x000fe80003800000 */
[----:B------:R2:W-:Y:S01]  /*2600*/  @!P3 STG.E.U8 desc[UR36][R92.64+0x8], R57 ;  /* 0x000008395c00b986 */ /* 0x0005e2000c101124 */
[----:B------:R-:W-:Y:S05]  /*2610*/  @P5 BRA `(.L_x_41) ;  /* 0x00000000000c5947 */ /* 0x000fea0003800000 */
[----:B------:R-:W4:Y:S02]  /*2620*/  LDG.E.U8 R88, desc[UR36][R94.64+0x9] ;  /* 0x000009245e587981 */ /* 0x000f24000c1e1100 */
[----:B----4-:R-:W-:-:S05]  /*2630*/  PRMT R56, R88, 0x8880, RZ ;  /* 0x0000888058387816 */ /* 0x010fca00000000ff */
[----:B------:R-:W-:-:S07]  /*2640*/  IMAD R89, R56, R23, RZ ;  /* 0x0000001738597224 */ /* 0x000fce00078e02ff */
.L_x_41:
[----:B------:R-:W-:Y:S05]  /*2650*/  BSYNC B1 ;  /* 0x0000000000017941 */ /* 0x000fea0003800000 */
.L_x_40:
[----:B------:R-:W-:Y:S01]  /*2660*/  @!P5 IMAD R61, R61, R22, R89 ;  /* 0x000000163d3dd224 */ /* 0x000fe200078e0259 */
[----:B------:R-:W-:Y:S04]  /*2670*/  BSSY B1, `(.L_x_42) ;  /* 0x0000006000017945 */ /* 0x000fe80003800000 */
[----:B------:R4:W-:Y:S01]  /*2680*/  @!P5 STG.E.U8 desc[UR36][R92.64+0x9], R61 ;  /* 0x0000093d5c00d986 */ /* 0x0009e2000c101124 */
[----:B------:R-:W-:Y:S05]  /*2690*/  @P2 BRA `(.L_x_43) ;  /* 0x00000000000c2947 */ /* 0x000fea0003800000 */
[----:B------:R-:W5:Y:S02]  /*26a0*/  LDG.E.U8 R88, desc[UR36][R98.64+0x8] ;  /* 0x0000082462587981 */ /* 0x000f64000c1e1100 */
[----:B-----5:R-:W-:-:S05]  /*26b0*/  PRMT R56, R88, 0x8880, RZ ;  /* 0x0000888058387816 */ /* 0x020fca00000000ff */
[----:B------:R-:W-:-:S07]  /*26c0*/  IMAD R89, R56, R23, RZ ;  /* 0x0000001738597224 */ /* 0x000fce00078e02ff */
.L_x_43:
[----:B------:R-:W-:Y:S05]  /*26d0*/  BSYNC B1 ;  /* 0x0000000000017941 */ /* 0x000fea0003800000 */
.L_x_42:
        /* <DEDUP_REMOVED lines=8> */
[----:B------:R-:W5:Y:S02]  /*2760*/  LDG.E.U8 R88, desc[UR36][R98.64+0x9] ;  /* 0x0000092462587981 */ /* 0x000f64000c1e1100 */
[----:B-----5:R-:W-:-:S05]  /*2770*/  PRMT R56, R88, 0x8880, RZ ;  /* 0x0000888058387816 */ /* 0x020fca00000000ff */
[----:B------:R-:W-:-:S07]  /*2780*/  IMAD R89, R56, R23, RZ ;  /* 0x0000001738597224 */ /* 0x000fce00078e02ff */
.L_x_45:
[----:B------:R-:W-:Y:S05]  /*2790*/  BSYNC B1 ;  /* 0x0000000000017941 */ /* 0x000fea0003800000 */
.L_x_44:
[----:B------:R-:W-:Y:S01]  /*27a0*/  @!P4 IMAD R63, R63, R22, R89 ;  /* 0x000000163f3fc224 */ /* 0x000fe200078e0259 */
[----:B------:R-:W-:Y:S04]  /*27b0*/  BSSY B1, `(.L_x_46) ;  /* 0x0000006000017945 */ /* 0x000fe80003800000 */
[----:B------:R0:W-:Y:S01]  /*27c0*/  @!P4 STG.E.U8 desc[UR36][R6.64+0x9], R63 ;  /* 0x0000093f0600c986 */ /* 0x0001e2000c101124 */
[----:B------:R-:W-:Y:S05]  /*27d0*/  @P3 BRA `(.L_x_47) ;  /* 0x00000000000c3947 */ /* 0x000fea0003800000 */
[----:B------:R-:W5:Y:S02]  /*27e0*/  LDG.E.U8 R88, desc[UR36][R94.64+0x10] ;  /* 0x000010245e587981 */ /* 0x000f64000c1e1100 */
[----:B-----5:R-:W-:-:S05]  /*27f0*/  PRMT R56, R88, 0x8880, RZ ;  /* 0x0000888058387816 */ /* 0x020fca00000000ff */
[----:B------:R-:W-:-:S07]  /*2800*/  IMAD R89, R56, R23, RZ ;  /* 0x0000001738597224 */ /* 0x000fce00078e02ff */
.L_x_47:
[----:B------:R-:W-:Y:S05]  /*2810*/  BSYNC B1 ;  /* 0x0000000000017941 */ /* 0x000fea0003800000 */
.L_x_46:
[----:B--2---:R-:W-:Y:S01]  /*2820*/  @!P3 IMAD R57, R64, R22, R89 ;  /* 0x000000164039b224 */ /* 0x004fe200078e0259 */
[----:B------:R-:W-:Y:S04]  /*2830*/  BSSY B1, `(.L_x_48) ;  /* 0x0000006000017945 */ /* 0x000fe80003800000 */
[----:B------:R2:W-:Y:S01]  /*2840*/  @!P3 STG.E.U8 desc[UR36][R92.64+0x10], R57 ;  /* 0x000010395c00b986 */ /* 0x0005e2000c101124 */
[----:B------:R-:W-:Y:S05]  /*2850*/  @P5 BRA `(.L_x_49) ;  /* 0x00000000000c5947 */ /* 0x000fea0003800000 */
[----:B------:R-:W5:Y:S02]  /*2860*/  LDG.E.U8 R88, desc[UR36][R94.64+0x11] ;  /* 0x000011245e587981 */ /* 0x000f64000c1e1100 */
[----:B-----5:R-:W-:-:S05]  /*2870*/  PRMT R56, R88, 0x8880, RZ ;  /* 0x0000888058387816 */ /* 0x020fca00000000ff */
[----:B------:R-:W-:-:S07]  /*2880*/  IMAD R89, R56, R23, RZ ;  /* 0x0000001738597224 */ /* 0x000fce00078e02ff */
.L_x_49:
[----:B------:R-:W-:Y:S05]  /*2890*/  BSYNC B1 ;  /* 0x0000000000017941 */ /* 0x000fea0003800000 */
.L_x_48:
[----:B------:R-:W-:Y:S01]  /*28a0*/  @!P5 IMAD R65, R65, R22, R89 ;  /* 0x000000164141d224 */ /* 0x000fe200078e0259 */
[----:B------:R-:W-:Y:S04]  /*28b0*/  BSSY B1, `(.L_x_50) ;  /* 0x0000006000017945 */ /* 0x000fe80003800000 */
[----:B------:R0:W-:Y:S01]  /*28c0*/  @!P5 STG.E.U8 desc[UR36][R92.64+0x11], R65 ;  /* 0x000011415c00d986 */ /* 0x0001e2000c101124 */
[----:B------:R-:W-:Y:S05]  /*28d0*/  @P2 BRA `(.L_x_51) ;  /* 0x00000000000c2947 */ /* 0x000fea0003800000 */
[----:B------:R-:W5:Y:S02]  /*28e0*/  LDG.E.U8 R88, desc[UR36][R98.64+0x10] ;  /* 0x0000102462587981 */ /* 0x000f64000c1e1100 */
[----:B-----5:R-:W-:-:S05]  /*28f0*/  PRMT R56, R88, 0x8880, RZ ;  /* 0x0000888058387816 */ /* 0x020fca00000000ff */
[----:B------:R-:W-:-:S07]  /*2900*/  IMAD R89, R56, R23, RZ ;  /* 0x0000001738597224 */ /* 0x000fce00078e02ff */
.L_x_51:
[----:B------:R-:W-:Y:S05]  /*2910*/  BSYNC B1 ;  /* 0x0000000000017941 */ /* 0x000fea0003800000 */
.L_x_50:
        /* <DEDUP_REMOVED lines=11> */
.L_x_53:
[----:B------:R-:W-:Y:S05]  /*29d0*/  BSYNC B1 ;  /* 0x0000000000017941 */ /* 0x000fea0003800000 */
.L_x_52:
[----:B------:R-:W-:Y:S01]  /*29e0*/  @!P4 IMAD R67, R67, R22, R89 ;  /* 0x000000164343c224 */ /* 0x000fe200078e0259 */
[----:B------:R-:W-:Y:S04]  /*29f0*/  BSSY B1, `(.L_x_54) ;  /* 0x0000006000017945 */ /* 0x000fe80003800000 */
[----:B------:R0:W-:Y:S01]  /*2a00*/  @!P4 STG.E.U8 desc[UR36][R6.64+0x11], R67 ;  /* 0x000011430600c986 */ /* 0x0001e2000c101124 */
[----:B------:R-:W-:Y:S05]  /*2a10*/  @P3 BRA `(.L_x_55) ;  /* 0x00000000000c3947 */ /* 0x000fea0003800000 */
[----:B------:R-:W5:Y:S02]  /*2a20*/  LDG.E.U8 R88, desc[UR36][R94.64+0x18] ;  /* 0x000018245e587981 */ /* 0x000f64000c1e1100 */
[----:B-----5:R-:W-:-:S05]  /*2a30*/  PRMT R56, R88, 0x8880, RZ ;  /* 0x0000888058387816 */ /* 0x020fca00000000ff */
[----:B------:R-:W-:-:S07]  /*2a40*/  IMAD R89, R56, R23, RZ ;  /* 0x0000001738597224 */ /* 0x000fce00078e02ff */
.L_x_55:
[----:B------:R-:W-:Y:S05]  /*2a50*/  BSYNC B1 ;  /* 0x0000000000017941 */ /* 0x000fea0003800000 */
.L_x_54:
[----:B--2---:R-:W-:Y:S01]  /*2a60*/  @!P3 IMAD R57, R68, R22, R89 ;  /* 0x000000164439b224 */ /* 0x004fe200078e0259 */
[----:B------:R-:W-:Y:S04]  /*2a70*/  BSSY B1, `(.L_x_56) ;  /* 0x0000006000017945 */ /* 0x000fe80003800000 */
[----:B------:R2:W-:Y:S01]  /*2a80*/  @!P3 STG.E.U8 desc[UR36][R92.64+0x18], R57 ;  /* 0x000018395c00b986 */ /* 0x0005e2000c101124 */
[----:B------:R-:W-:Y:S05]  /*2a90*/  @P5 BRA `(.L_x_57) ;  /* 0x00000000000c5947 */ /* 0x000fea0003800000 */
[----:B------:R-:W5:Y:S02]  /*2aa0*/  LDG.E.U8 R88, desc[UR36][R94.64+0x19] ;  /* 0x000019245e587981 */ /* 0x000f64000c1e1100 */
[----:B-----5:R-:W-:-:S05]  /*2ab0*/  PRMT R56, R88, 0x8880, RZ ;  /* 0x0000888058387816 */ /* 0x020fca00000000ff */
[----:B------:R-:W-:-:S07]  /*2ac0*/  IMAD R89, R56, R23, RZ ;  /* 0x0000001738597224 */ /* 0x000fce00078e02ff */
.L_x_57:
[----:B------:R-:W-:Y:S05]  /*2ad0*/  BSYNC B1 ;  /* 0x0000000000017941 */ /* 0x000fea0003800000 */
.L_x_56:
[----:B------:R-:W-:Y:S01]  /*2ae0*/  @!P5 IMAD R69, R69, R22, R89 ;  /* 0x000000164545d224 */ /* 0x000fe200078e0259 */
[----:B------:R-:W-:Y:S04]  /*2af0*/  BSSY B1, `(.L_x_58) ;  /* 0x0000006000017945 */ /* 0x000fe80003800000 */
[----:B------:R0:W-:Y:S01]  /*2b00*/  @!P5 STG.E.U8 desc[UR36][R92.64+0x19], R69 ;  /* 0x000019455c00d986 */ /* 0x0001e2000c101124 */
[----:B------:R-:W-:Y:S05]  /*2b10*/  @P2 BRA `(.L_x_59) ;  /* 0x00000000000c2947 */ /* 0x000fea0003800000 */
[----:B------:R-:W5:Y:S02]  /*2b20*/  LDG.E.U8 R88, desc[UR36][R98.64+0x18] ;  /* 0x0000182462587981 */ /* 0x000f64000c1e1100 */
[----:B-----5:R-:W-:-:S05]  /*2b30*/  PRMT R56, R88, 0x8880, RZ ;  /* 0x0000888058387816 */ /* 0x020fca00000000ff */
[----:B------:R-:W-:-:S07]  /*2b40*/  IMAD R89, R56, R23, RZ ;  /* 0x0000001738597224 */ /* 0x000fce00078e02ff */
.L_x_59:
[----:B------:R-:W-:Y:S05]  /*2b50*/  BSYNC B1 ;  /* 0x0000000000017941 */ /* 0x000fea0003800000 */
.L_x_58:
        /* <DEDUP_REMOVED lines=11> */
.L_x_61:
[----:B------:R-:W-:Y:S05]  /*2c10*/  BSYNC B1 ;  /* 0x0000000000017941 */ /* 0x000fea0003800000 */
.L_x_60:
[----:B------:R-:W-:Y:S01]  /*2c20*/  @!P4 IMAD R71, R71, R22, R89 ;  /* 0x000000164747c224 */ /* 0x000fe200078e0259 */
[----:B------:R-:W-:Y:S04]  /*2c30*/  BSSY B1, `(.L_x_62) ;  /* 0x0000006000017945 */ /* 0x000fe80003800000 */
[----:B------:R0:W-:Y:S01]  /*2c40*/  @!P4 STG.E.U8 desc[UR36][R6.64+0x19], R71 ;  /* 0x000019470600c986 */ /* 0x0001e2000c101124 */
[----:B------:R-:W-:Y:S05]  /*2c50*/  @P3 BRA `(.L_x_63) ;  /* 0x00000000000c3947 */ /* 0x000fea0003800000 */
[----:B------:R-:W5:Y:S02]  /*2c60*/  LDG.E.U8 R88, desc[UR36][R94.64+0x20] ;  /* 0x000020245e587981 */ /* 0x000f64000c1e1100 */
[----:B-----5:R-:W-:-:S05]  /*2c70*/  PRMT R56, R88, 0x8880, RZ ;  /* 0x0000888058387816 */ /* 0x020fca00000000ff */
[----:B------:R-:W-:-:S07]  /*2c80*/  IMAD R89, R56, R23, RZ ;  /* 0x0000001738597224 */ /* 0x000fce00078e02ff */
.L_x_63:
[----:B------:R-:W-:Y:S05]  /*2c90*/  BSYNC B1 ;  /* 0x0000000000017941 */ /* 0x000fea0003800000 */
.L_x_62:
[----:B--2---:R-:W-:Y:S01]  /*2ca0*/  @!P3 IMAD R57, R72, R22, R89 ;  /* 0x000000164839b224 */ /* 0x004fe200078e0259 */
[----:B------:R-:W-:Y:S04]  /*2cb0*/  BSSY B1, `(.L_x_64) ;  /* 0x0000006000017945 */ /* 0x000fe80003800000 */
[----:B------:R2:W-:Y:S01]  /*2cc0*/  @!P3 STG.E.U8 desc[UR36][R92.64+0x20], R57 ;  /* 0x000020395c00b986 */ /* 0x0005e2000c101124 */
[----:B------:R-:W-:Y:S05]  /*2cd0*/  @P5 BRA `(.L_x_65) ;  /* 0x00000000000c5947 */ /* 0x000fea0003800000 */
[----:B------:R-:W5:Y:S02]  /*2ce0*/  LDG.E.U8 R88, desc[UR36][R94.64+0x21] ;  /* 0x000021245e587981 */ /* 0x000f64000c1e1100 */
[----:B-----5:R-:W-:-:S05]  /*2cf0*/  PRMT R56, R88, 0x8880, RZ ;  /* 0x0000888058387816 */ /* 0x020fca00000000ff */
[----:B------:R-:W-:-:S07]  /*2d00*/  IMAD R89, R56, R23, RZ ;  /* 0x0000001738597224 */ /* 0x000fce00078e02ff */
.L_x_65:
[----:B------:R-:W-:Y:S05]  /*2d10*/  BSYNC B1 ;  /* 0x0000000000017941 */ /* 0x000fea0003800000 */
.L_x_64:
[----:B------:R-:W-:Y:S01]  /*2d20*/  @!P5 IMAD R73, R73, R22, R89 ;  /* 0x000000164949d224 */ /* 0x000fe200078e0259 */
[----:B------:R-:W-:Y:S04]  /*2d30*/  BSSY B1, `(.L_x_66) ;  /* 0x0000006000017945 */ /* 0x000fe80003800000 */
[----:B------:R0:W-:Y:S01]  /*2d40*/  @!P5 STG.E.U8 desc[UR36][R92.64+0x21], R73 ;  /* 0x000021495c00d986 */ /* 0x0001e2000c101124 */
[----:B------:R-:W-:Y:S05]  /*2d50*/  @P2 BRA `(.L_x_67) ;  /* 0x00000000000c2947 */ /* 0x000fea0003800000 */
[----:B------:R-:W5:Y:S02]  /*2d60*/  LDG.E.U8 R88, desc[UR36][R98.64+0x20] ;  /* 0x0000202462587981 */ /* 0x000f64000c1e1100 */
[----:B-----5:R-:W-:-:S05]  /*2d70*/  PRMT R56, R88, 0x8880, RZ ;  /* 0x0000888058387816 */ /* 0x020fca00000000ff */
[----:B------:R-:W-:-:S07]  /*2d80*/  IMAD R89, R56, R23, RZ ;  /* 0x0000001738597224 */ /* 0x000fce00078e02ff */
.L_x_67:
[----:B------:R-:W-:Y:S05]  /*2d90*/  BSYNC B1 ;  /* 0x0000000000017941 */ /* 0x000fea0003800000 */
.L_x_66:
        /* <DEDUP_REMOVED lines=11> */
.L_x_69:
[----:B------:R-:W-:Y:S05]  /*2e50*/  BSYNC B1 ;  /* 0x0000000000017941 */ /* 0x000fea0003800000 */
.L_x_68:
[----:B------:R-:W-:Y:S01]  /*2e60*/  @!P4 IMAD R75, R75, R22, R89 ;  /* 0x000000164b4bc224 */ /* 0x000fe200078e0259 */
[----:B------:R-:W-:Y:S04]  /*2e70*/  BSSY B1, `(.L_x_70) ;  /* 0x0000006000017945 */ /* 0x000fe80003800000 */
[----:B------:R0:W-:Y:S01]  /*2e80*/  @!P4 STG.E.U8 desc[UR36][R6.64+0x21], R75 ;  /* 0x0000214b0600c986 */ /* 0x0001e2000c101124 */
[----:B------:R-:W-:Y:S05]  /*2e90*/  @P3 BRA `(.L_x_71) ;  /* 0x00000000000c3947 */ /* 0x000fea0003800000 */
[----:B------:R-:W5:Y:S02]  /*2ea0*/  LDG.E.U8 R88, desc[UR36][R94.64+0x28] ;  /* 0x000028245e587981 */ /* 0x000f64000c1e1100 */
[----:B-----5:R-:W-:-:S05]  /*2eb0*/  PRMT R56, R88, 0x8880, RZ ;  /* 0x0000888058387816 */ /* 0x020fca00000000ff */
[----:B------:R-:W-:-:S07]  /*2ec0*/  IMAD R89, R56, R23, RZ ;  /* 0x0000001738597224 */ /* 0x000fce00078e02ff */
.L_x_71:
[----:B------:R-:W-:Y:S05]  /*2ed0*/  BSYNC B1 ;  /* 0x0000000000017941 */ /* 0x000fea0003800000 */
.L_x_70:
[----:B--2---:R-:W-:Y:S01]  /*2ee0*/  @!P3 IMAD R57, R76, R22, R89 ;  /* 0x000000164c39b224 */ /* 0x004fe200078e0259 */
[----:B------:R-:W-:Y:S04]  /*2ef0*/  BSSY B1, `(.L_x_72) ;  /* 0x0000006000017945 */ /* 0x000fe80003800000 */
[----:B------:R2:W-:Y:S01]  /*2f00*/  @!P3 STG.E.U8 desc[UR36][R92.64+0x28], R57 ;  /* 0x000028395c00b986 */ /* 0x0005e2000c101124 */
[----:B------:R-:W-:Y:S05]  /*2f10*/  @P5 BRA `(.L_x_73) ;  /* 0x00000000000c5947 */ /* 0x000fea0003800000 */
[----:B------:R-:W5:Y:S02]  /*2f20*/  LDG.E.U8 R88, desc[UR36][R94.64+0x29] ;  /* 0x000029245e587981 */ /* 0x000f64000c1e1100 */
[----:B-----5:R-:W-:-:S05]  /*2f30*/  PRMT R56, R88, 0x8880, RZ ;  /* 0x0000888058387816 */ /* 0x020fca00000000ff */
[----:B------:R-:W-:-:S07]  /*2f40*/  IMAD R89, R56, R23, RZ ;  /* 0x0000001738597224 */ /* 0x000fce00078e02ff */
.L_x_73:
[----:B------:R-:W-:Y:S05]  /*2f50*/  BSYNC B1 ;  /* 0x0000000000017941 */ /* 0x000fea0003800000 */
.L_x_72:
[----:B------:R-:W-:Y:S01]  /*2f60*/  @!P5 IMAD R77, R77, R22, R89 ;  /* 0x000000164d4dd224 */ /* 0x000fe200078e0259 */
[----:B------:R-:W-:Y:S04]  /*2f70*/  BSSY B1, `(.L_x_74) ;  /* 0x0000006000017945 */ /* 0x000fe80003800000 */
[----:B------:R0:W-:Y:S01]  /*2f80*/  @!P5 STG.E.U8 desc[UR36][R92.64+0x29], R77 ;  /* 0x0000294d5c00d986 */ /* 0x0001e2000c101124 */
[----:B------:R-:W-:Y:S05]  /*2f90*/  @P2 BRA `(.L_x_75) ;  /* 0x00000000000c2947 */ /* 0x000fea0003800000 */
[----:B------:R-:W5:Y:S02]  /*2fa0*/  LDG.E.U8 R88, desc[UR36][R98.64+0x28] ;  /* 0x0000282462587981 */ /* 0x000f64000c1e1100 */
[----:B-----5:R-:W-:-:S05]  /*2fb0*/  PRMT R56, R88, 0x8880, RZ ;  /* 0x0000888058387816 */ /* 0x020fca00000000ff */
[----:B------:R-:W-:-:S07]  /*2fc0*/  IMAD R89, R56, R23, RZ ;  /* 0x0000001738597224 */ /* 0x000fce00078e02ff */
.L_x_75:
[----:B------:R-:W-:Y:S05]  /*2fd0*/  BSYNC B1 ;  /* 0x0000000000017941 */ /* 0x000fea0003800000 */
.L_x_74:
        /* <DEDUP_REMOVED lines=11> */
.L_x_77:
[----:B------:R-:W-:Y:S05]  /*3090*/  BSYNC B1 ;  /* 0x0000000000017941 */ /* 0x000fea0003800000 */
.L_x_76:
[----:B------:R-:W-:Y:S01]  /*30a0*/  @!P4 IMAD R79, R79, R22, R89 ;  /* 0x000000164f4fc224 */ /* 0x000fe200078e0259 */
[----:B------:R-:W-:Y:S04]  /*30b0*/  BSSY B1, `(.L_x_78) ;  /* 0x0000006000017945 */ /* 0x000fe80003800000 */
[----:B------:R0:W-:Y:S01]  /*30c0*/  @!P4 STG.E.U8 desc[UR36][R6.64+0x29], R79 ;  /* 0x0000294f0600c986 */ /* 0x0001e2000c101124 */
[----:B------:R-:W-:Y:S05]  /*30d0*/  @P3 BRA `(.L_x_79) ;  /* 0x00000000000c3947 */ /* 0x000fea0003800000 */
[----:B------:R-:W5:Y:S02]  /*30e0*/  LDG.E.U8 R88, desc[UR36][R94.64+0x30] ;  /* 0x000030245e587981 */ /* 0x000f64000c1e1100 */
[----:B-----5:R-:W-:-:S05]  /*30f0*/  PRMT R56, R88, 0x8880, RZ ;  /* 0x0000888058387816 */ /* 0x020fca00000000ff */
[----:B------:R-:W-:-:S07]  /*3100*/  IMAD R89, R56, R23, RZ ;  /* 0x0000001738597224 */ /* 0x000fce00078e02ff */
.L_x_79:
[----:B------:R-:W-:Y:S05]  /*3110*/  BSYNC B1 ;  /* 0x0000000000017941 */ /* 0x000fea0003800000 */
.L_x_78:
[----:B--2---:R-:W-:Y:S01]  /*3120*/  @!P3 IMAD R57, R80, R22, R89 ;  /* 0x000000165039b224 */ /* 0x004fe200078e0259 */
[----:B------:R-:W-:Y:S04]  /*3130*/  BSSY B1, `(.L_x_80) ;  /* 0x0000006000017945 */ /* 0x000fe80003800000 */
[----:B------:R2:W-:Y:S01]  /*3140*/  @!P3 STG.E.U8 desc[UR36][R92.64+0x30], R57 ;  /* 0x000030395c00b986 */ /* 0x0005e2000c101124 */
[----:B------:R-:W-:Y:S05]  /*3150*/  @P5 BRA `(.L_x_81) ;  /* 0x00000000000c5947 */ /* 0x000fea0003800000 */
[----:B------:R-:W5:Y:S02]  /*3160*/  LDG.E.U8 R88, desc[UR36][R94.64+0x31] ;  /* 0x000031245e587981 */ /* 0x000f64000c1e1100 */
[----:B-----5:R-:W-:-:S05]  /*3170*/  PRMT R56, R88, 0x8880, RZ ;  /* 0x0000888058387816 */ /* 0x020fca00000000ff */
[----:B------:R-:W-:-:S07]  /*3180*/  IMAD R89, R56, R23, RZ ;  /* 0x0000001738597224 */ /* 0x000fce00078e02ff */
.L_x_81:
[----:B------:R-:W-:Y:S05]  /*3190*/  BSYNC B1 ;  /* 0x0000000000017941 */ /* 0x000fea0003800000 */
.L_x_80:
[----:B------:R-:W-:Y:S01]  /*31a0*/  @!P5 IMAD R81, R81, R22, R89 ;  /* 0x000000165151d224 */ /* 0x000fe200078e0259 */
[----:B------:R-:W-:Y:S04]  /*31b0*/  BSSY B1, `(.L_x_82) ;  /* 0x0000006000017945 */ /* 0x000fe80003800000 */
[----:B------:R0:W-:Y:S01]  /*31c0*/  @!P5 STG.E.U8 desc[UR36][R92.64+0x31], R81 ;  /* 0x000031515c00d986 */ /* 0x0001e2000c101124 */
[----:B------:R-:W-:Y:S05]  /*31d0*/  @P2 BRA `(.L_x_83) ;  /* 0x00000000000c2947 */ /* 0x000fea0003800000 */
[----:B------:R-:W5:Y:S02]  /*31e0*/  LDG.E.U8 R88, desc[UR36][R98.64+0x30] ;  /* 0x0000302462587981 */ /* 0x000f64000c1e1100 */
[----:B-----5:R-:W-:-:S05]  /*31f0*/  PRMT R56, R88, 0x8880, RZ ;  /* 0x0000888058387816 */ /* 0x020fca00000000ff */
[----:B------:R-:W-:-:S07]  /*3200*/  IMAD R89, R56, R23, RZ ;  /* 0x0000001738597224 */ /* 0x000fce00078e02ff */
.L_x_83:
[----:B------:R-:W-:Y:S05]  /*3210*/  BSYNC B1 ;  /* 0x0000000000017941 */ /* 0x000fea0003800000 */
.L_x_82:
[C---:B------:R-:W-:Y:S01]  /*3220*/  ISETP.LT.OR P4, PT, R3.reuse, 0x32, !P1 ;  /* 0x000000320300780c */ /* 0x040fe20004f81670 */
[----:B--2---:R-:W-:Y:S01]  /*3230*/  @!P2 IMAD R57, R82, R22, R89 ;  /* 0x000000165239a224 */ /* 0x004fe200078e0259 */
[----:B------:R-:W-:Y:S01]  /*3240*/  BSSY B1, `(.L_x_84) ;  /* 0x000000b000017945 */ /* 0x000fe20003800000 */
[----:B------:R-:W-:Y:S02]  /*3250*/  ISETP.LT.OR P3, PT, R3, 0x39, !P0 ;  /* 0x000000390300780c */ /* 0x000fe40004761670 */
[----:B------:R-:W-:Y:S01]  /*3260*/  IADD3 R103, P5, R103, 0x80, RZ ;  /* 0x0000008067677810 */ /* 0x000fe20007fbe0ff */
[----:B------:R2:W-:Y:S01]  /*3270*/  @!P2 STG.E.U8 desc[UR36][R6.64+0x30], R57 ;  /* 0x000030390600a986 */ /* 0x0005e2000c101124 */
[C---:B------:R-:W-:Y:S02]  /*3280*/  ISETP.LT.OR P2, PT, R3.reuse, 0x39, !P1 ;  /* 0x000000390300780c */ /* 0x040fe40004f41670 */
[C---:B------:R-:W-:Y:S02]  /*3290*/  ISETP.LT.OR P0, PT, R3.reuse, 0x3a, !P0 ;  /* 0x0000003a0300780c */ /* 0x040fe40004701670 */
[----:B------:R-:W-:-:S02]  /*32a0*/  ISETP.LT.OR P1, PT, R3, 0x3a, !P1 ;  /* 0x0000003a0300780c */ /* 0x000fc40004f21670 */
[----:B------:R-:W-:Y:S11]  /*32b0*/  @P4 BRA `(.L_x_85) ;  /* 0x00000000000c4947 */ /* 0x000ff60003800000 */
[----:B------:R-:W5:Y:S02]  /*32c0*/  LDG.E.U8 R88, desc[UR36][R98.64+0x31] ;  /* 0x0000312462587981 */ /* 0x000f64000c1e1100 */
[----:B-----5:R-:W-:-:S05]  /*32d0*/  PRMT R56, R88, 0x8880, RZ ;  /* 0x0000888058387816 */ /* 0x020fca00000000ff */
[----:B------:R-:W-:-:S07]  /*32e0*/  IMAD R89, R56, R23, RZ ;  /* 0x0000001738597224 */ /* 0x000fce00078e02ff */
.L_x_85:
[----:B------:R-:W-:Y:S05]  /*32f0*/  BSYNC B1 ;  /* 0x0000000000017941 */ /* 0x000fea0003800000 */
.L_x_84:
[----:B------:R-:W-:Y:S01]  /*3300*/  @!P4 IMAD R83, R83, R22, R89 ;  /* 0x000000165353c224 */ /* 0x000fe200078e0259 */
[----:B------:R-:W-:Y:S04]  /*3310*/  BSSY B1, `(.L_x_86) ;  /* 0x0000006000017945 */ /* 0x000fe80003800000 */
[----:B------:R0:W-:Y:S01]  /*3320*/  @!P4 STG.E.U8 desc[UR36][R6.64+0x31], R83 ;  /* 0x000031530600c986 */ /* 0x0001e2000c101124 */
[----:B------:R-:W-:Y:S05]  /*3330*/  @P3 BRA `(.L_x_87) ;  /* 0x00000000000c3947 */ /* 0x000fea0003800000 */
[----:B------:R-:W5:Y:S02]  /*3340*/  LDG.E.U8 R88, desc[UR36][R94.64+0x38] ;  /* 0x000038245e587981 */ /* 0x000f64000c1e1100 */
[----:B-----5:R-:W-:-:S05]  /*3350*/  PRMT R56, R88, 0x8880, RZ ;  /* 0x0000888058387816 */ /* 0x020fca00000000ff */
[----:B------:R-:W-:-:S07]  /*3360*/  IMAD R89, R56, R23, RZ ;  /* 0x0000001738597224 */ /* 0x000fce00078e02ff */
.L_x_87:
[----:B------:R-:W-:Y:S05]  /*3370*/  BSYNC B1 ;  /* 0x0000000000017941 */ /* 0x000fea0003800000 */
.L_x_86:
[----:B--2---:R-:W-:Y:S01]  /*3380*/  @!P3 IMAD R57, R84, R22, R89 ;  /* 0x000000165439b224 */ /* 0x004fe200078e0259 */
[----:B------:R-:W-:Y:S01]  /*3390*/  BSSY B1, `(.L_x_88) ;  /* 0x0000007000017945 */ /* 0x000fe20003800000 */
[----:B------:R-:W-:-:S03]  /*33a0*/  IMAD.X R5, RZ, RZ, R5, P5 ;  /* 0x000000ffff057224 */ /* 0x000fc600028e0605 */
[----:B------:R2:W-:Y:S01]  /*33b0*/  @!P3 STG.E.U8 desc[UR36][R92.64+0x38], R57 ;  /* 0x000038395c00b986 */ /* 0x0005e2000c101124 */
[----:B------:R-:W-:Y:S05]  /*33c0*/  @P0 BRA `(.L_x_89) ;  /* 0x00000000000c0947 */ /* 0x000fea0003800000 */
[----:B------:R-:W5:Y:S02]  /*33d0*/  LDG.E.U8 R88, desc[UR36][R94.64+0x39] ;  /* 0x000039245e587981 */ /* 0x000f64000c1e1100 */
[----:B-----5:R-:W-:-:S05]  /*33e0*/  PRMT R4, R88, 0x8880, RZ ;  /* 0x0000888058047816 */ /* 0x020fca00000000ff */
[----:B------:R-:W-:-:S07]  /*33f0*/  IMAD R89, R4, R23, RZ ;  /* 0x0000001704597224 */ /* 0x000fce00078e02ff */
.L_x_89:
[----:B------:R-:W-:Y:S05]  /*3400*/  BSYNC B1 ;  /* 0x0000000000017941 */ /* 0x000fea0003800000 */
.L_x_88:
[----:B------:R-:W-:Y:S01]  /*3410*/  @!P0 IMAD R85, R85, R22, R89 ;  /* 0x0000001655558224 */ /* 0x000fe200078e0259 */
[----:B------:R-:W-:Y:S01]  /*3420*/  BSSY B1, `(.L_x_90) ;  /* 0x0000007000017945 */ /* 0x000fe20003800000 */
[----:B------:R-:W-:-:S03]  /*3430*/  IMAD R56, R5, R90, RZ ;  /* 0x0000005a05387224 */ /* 0x000fc600078e02ff */
[----:B------:R0:W-:Y:S01]  /*3440*/  @!P0 STG.E.U8 desc[UR36][R92.64+0x39], R85 ;  /* 0x000039555c008986 */ /* 0x0001e2000c101124 */
[----:B------:R-:W-:Y:S05]  /*3450*/  @P2 BRA `(.L_x_91) ;  /* 0x00000000000c2947 */ /* 0x000fea0003800000 */
[----:B------:R-:W5:Y:S02]  /*3460*/  LDG.E.U8 R88, desc[UR36][R98.64+0x38] ;  /* 0x0000382462587981 */ /* 0x000f64000c1e1100 */
[----:B-----5:R-:W-:-:S05]  /*3470*/  PRMT R4, R88, 0x8880, RZ ;  /* 0x0000888058047816 */ /* 0x020fca00000000ff */
[----:B------:R-:W-:-:S07]  /*3480*/  IMAD R89, R4, R23, RZ ;  /* 0x0000001704597224 */ /* 0x000fce00078e02ff */
.L_x_91:
[----:B------:R-:W-:Y:S05]  /*3490*/  BSYNC B1 ;  /* 0x0000000000017941 */ /* 0x000fea0003800000 */
.L_x_90:
[----:B------:R-:W-:Y:S01]  /*34a0*/  @!P2 IMAD R5, R86, R22, R89 ;  /* 0x000000165605a224 */ /* 0x000fe200078e0259 */
[----:B------:R-:W-:Y:S01]  /*34b0*/  BSSY B1, `(.L_x_92) ;  /* 0x0000009000017945 */ /* 0x000fe20003800000 */
[C---:B--2---:R-:W-:Y:S02]  /*34c0*/  IMAD R57, R103.reuse, R91, R56 ;  /* 0x0000005b67397224 */ /* 0x044fe400078e0238 */
[CC--:B------:R-:W-:Y:S01]  /*34d0*/  IMAD.WIDE.U32 R96, R103.reuse, R90.reuse, R96 ;  /* 0x0000005a67607225 */ /* 0x0c0fe200078e0060 */
[----:B------:R2:W-:Y:S03]  /*34e0*/  @!P2 STG.E.U8 desc[UR36][R6.64+0x38], R5 ;  /* 0x000038050600a986 */ /* 0x0005e6000c101124 */
[----:B------:R-:W-:Y:S01]  /*34f0*/  IMAD.WIDE.U32 R90, R103, R90, R20 ;  /* 0x0000005a675a7225 */ /* 0x000fe200078e0014 */
[----:B------:R-:W-:Y:S06]  /*3500*/  @P1 BRA `(.L_x_93) ;  /* 0x00000000000c1947 */ /* 0x000fec0003800000 */
[----:B------:R-:W5:Y:S02]  /*3510*/  LDG.E.U8 R88, desc[UR36][R98.64+0x39] ;  /* 0x0000392462587981 */ /* 0x000f64000c1e1100 */
[----:B-----5:R-:W-:-:S05]  /*3520*/  PRMT R4, R88, 0x8880, RZ ;  /* 0x0000888058047816 */ /* 0x020fca00000000ff */
[----:B------:R-:W-:-:S07]  /*3530*/  IMAD R89, R4, R23, RZ ;  /* 0x0000001704597224 */ /* 0x000fce00078e02ff */
.L_x_93:
[----:B------:R-:W-:Y:S05]  /*3540*/  BSYNC B1 ;  /* 0x0000000000017941 */ /* 0x000fea0003800000 */
.L_x_92:
[----:B------:R-:W-:Y:S01]  /*3550*/  @!P1 IMAD R87, R87, R22, R89 ;  /* 0x0000001657579224 */ /* 0x000fe200078e0259 */
[----:B------:R-:W-:Y:S01]  /*3560*/  ISETP.GE.AND P2, PT, R100, 0x81, PT ;  /* 0x000000816400780c */ /* 0x000fe20003f46270 */
[----:B------:R-:W-:Y:S01]  /*3570*/  BSSY B1, `(.L_x_94) ;  /* 0x000000c000017945 */ /* 0x000fe20003800000 */
[----:B------:R-:W-:Y:S02]  /*3580*/  IADD3 R4, P5, R90, R12, RZ ;  /* 0x0000000c5a047210 */ /* 0x000fe40007fbe0ff */
[----:B------:R0:W-:Y:S01]  /*3590*/  @!P1 STG.E.U8 desc[UR36][R6.64+0x39], R87 ;  /* 0x0000395706009986 */ /* 0x0001e2000c101124 */
[----:B------:R-:W-:Y:S02]  /*35a0*/  ISETP.LT.OR P1, PT, R3, 0x1, !P2 ;  /* 0x000000010300780c */ /* 0x000fe40005721670 */
[----:B--2---:R-:W-:Y:S02]  /*35b0*/  IADD3.X R5, R13, R91, R57, P5, !PT ;  /* 0x0000005b0d057210 */ /* 0x004fe40002ffe439 */
[----:B------:R-:W-:-:S02]  /*35c0*/  ISETP.GE.AND P0, PT, R100, 0x89, PT ;  /* 0x000000896400780c */ /* 0x000fc40003f06270 */
[----:B------:R-:W-:Y:S02]  /*35d0*/  IADD3 R12, P4, P3, R14, R12, R96 ;  /* 0x0000000c0e0c7210 */ /* 0x000fe40007b9e060 */
[----:B------:R-:W-:-:S05]  /*35e0*/  ISETP.LT.OR P5, PT, R3, 0x2, !P2 ;  /* 0x000000020300780c */ /* 0x000fca00057a1670 */
[----:B0-----:R-:W-:Y:S08]  /*35f0*/  @P1 BRA `(.L_x_95) ;  /* 0x00000000000c1947 */ /* 0x001ff00003800000 */
[----:B------:R-:W3:Y:S02]  /*3600*/  LDG.E.U8 R88, desc[UR36][R4.64] ;  /* 0x0000002404587981 */ /* 0x000ee4000c1e1100 */
[----:B---3--:R-:W-:-:S05]  /*3610*/  PRMT R6, R88, 0x8880, RZ ;  /* 0x0000888058067816 */ /* 0x008fca00000000ff */
[----:B------:R-:W-:-:S07]  /*3620*/  IMAD R89, R6, R23, RZ ;  /* 0x0000001706597224 */ /* 0x000fce00078e02ff */
.L_x_95:
[----:B------:R-:W-:Y:S05]  /*3630*/  BSYNC B1 ;  /* 0x0000000000017941 */ /* 0x000fea0003800000 */
.L_x_94:
[----:B---3--:R-:W-:Y:S01]  /*3640*/  @!P1 IMAD R7, R24, R22, R89 ;  /* 0x0000001618079224 */ /* 0x008fe200078e0259 */
[----:B------:R-:W-:Y:S01]  /*3650*/  BSSY B1, `(.L_x_96) ;  /* 0x0000007000017945 */ /* 0x000fe20003800000 */
[----:B------:R-:W-:-:S03]  /*3660*/  IMAD.IADD R96, R57, 0x1, R97 ;  /* 0x0000000139607824 */ /* 0x000fc600078e0261 */
[----:B------:R0:W-:Y:S01]  /*3670*/  @!P1 STG.E.U8 desc[UR36][R8.64], R7 ;  /* 0x0000000708009986 */ /* 0x0001e2000c101124 */
[----:B------:R-:W-:Y:S05]  /*3680*/  @P5 BRA `(.L_x_97) ;  /* 0x00000000000c5947 */ /* 0x000fea0003800000 */
[----:B------:R-:W2:Y:S02]  /*3690*/  LDG.E.U8 R88, desc[UR36][R4.64+0x1] ;  /* 0x0000012404587981 */ /* 0x000ea4000c1e1100 */
[----:B--2---:R-:W-:-:S05]  /*36a0*/  PRMT R6, R88, 0x8880, RZ ;  /* 0x0000888058067816 */ /* 0x004fca00000000ff */
[----:B------:R-:W-:-:S07]  /*36b0*/  IMAD R89, R6, R23, RZ ;  /* 0x0000001706597224 */ /* 0x000fce00078e02ff */
.L_x_97:
[----:B------:R-:W-:Y:S05]  /*36c0*/  BSYNC B1 ;  /* 0x0000000000017941 */ /* 0x000fea0003800000 */
.L_x_96:
[----:B------:R-:W-:Y:S01]  /*36d0*/  ISETP.LT.OR P1, PT, R3, 0x1, !P0 ;  /* 0x000000010300780c */ /* 0x000fe20004721670 */
[----:B------:R-:W-:Y:S01]  /*36e0*/  @!P5 IMAD R25, R25, R22, R89 ;  /* 0x000000161919d224 */ /* 0x000fe200078e0259 */
[----:B------:R-:W-:Y:S01]  /*36f0*/  BSSY B1, `(.L_x_98) ;  /* 0x000000a000017945 */ /* 0x000fe20003800000 */
[----:B------:R-:W-:Y:S02]  /*3700*/  IADD3.X R13, R21, R13, R96, P4, P3 ;  /* 0x0000000d150d7210 */ /* 0x000fe400027e6460 */
[C---:B------:R-:W-:Y:S01]  /*3710*/  ISETP.LT.OR P4, PT, R3.reuse, 0x2, !P0 ;  /* 0x000000020300780c */ /* 0x040fe20004781670 */
[----:B------:R2:W-:Y:S01]  /*3720*/  @!P5 STG.E.U8 desc[UR36][R8.64+0x1], R25 ;  /* 0x000001190800d986 */ /* 0x0005e2000c101124 */
[C---:B------:R-:W-:Y:S02]  /*3730*/  ISETP.LT.OR P5, PT, R3.reuse, 0x9, !P2 ;  /* 0x000000090300780c */ /* 0x040fe400057a1670 */
[----:B------:R-:W-:-:S04]  /*3740*/  ISETP.LT.OR P3, PT, R3, 0xa, !P2 ;  /* 0x0000000a0300780c */ /* 0x000fc80005761670 */
[----:B------:R-:W-:Y:S09]  /*3750*/  @P1 BRA `(.L_x_99) ;  /* 0x00000000000c1947 */ /* 0x000ff20003800000 */
[----:B------:R-:W3:Y:S02]  /*3760*/  LDG.E.U8 R88, desc[UR36][R12.64] ;  /* 0x000000240c587981 */ /* 0x000ee4000c1e1100 */
[----:B---3--:R-:W-:-:S05]  /*3770*/  PRMT R6, R88, 0x8880, RZ ;  /* 0x0000888058067816 */ /* 0x008fca00000000ff */
[----:B------:R-:W-:-:S07]  /*3780*/  IMAD R89, R6, R23, RZ ;  /* 0x0000001706597224 */ /* 0x000fce00078e02ff */
.L_x_99:
[----:B------:R-:W-:Y:S05]  /*3790*/  BSYNC B1 ;  /* 0x0000000000017941 */ /* 0x000fea0003800000 */
.L_x_98:
[----:B0-----:R-:W-:Y:S01]  /*37a0*/  @!P1 IMAD R7, R26, R22, R89 ;  /* 0x000000161a079224 */ /* 0x001fe200078e0259 */
[----:B------:R-:W-:Y:S04]  /*37b0*/  BSSY B1, `(.L_x_100) ;  /* 0x0000006000017945 */ /* 0x000fe80003800000 */
[----:B------:R0:W-:Y:S01]  /*37c0*/  @!P1 STG.E.U8 desc[UR36][R10.64], R7 ;  /* 0x000000070a009986 */ /* 0x0001e2000c101124 */
[----:B------:R-:W-:Y:S05]  /*37d0*/  @P4 BRA `(.L_x_101) ;  /* 0x00000000000c4947 */ /* 0x000fea0003800000 */
[----:B------:R-:W3:Y:S02]  /*37e0*/  LDG.E.U8 R88, desc[UR36][R12.64+0x1] ;  /* 0x000001240c587981 */ /* 0x000ee4000c1e1100 */
[----:B---3--:R-:W-:-:S05]  /*37f0*/  PRMT R6, R88, 0x8880, RZ ;  /* 0x0000888058067816 */ /* 0x008fca00000000ff */
[----:B------:R-:W-:-:S07]  /*3800*/  IMAD R89, R6, R23, RZ ;  /* 0x0000001706597224 */ /* 0x000fce00078e02ff */
.L_x_101:
[----:B------:R-:W-:Y:S05]  /*3810*/  BSYNC B1 ;  /* 0x0000000000017941 */ /* 0x000fea0003800000 */
.L_x_100:
[----:B------:R-:W-:Y:S01]  /*3820*/  @!P4 IMAD R27, R27, R22, R89 ;  /* 0x000000161b1bc224 */ /* 0x000fe200078e0259 */
[----:B------:R-:W-:Y:S04]  /*3830*/  BSSY B1, `(.L_x_102) ;  /* 0x0000006000017945 */ /* 0x000fe80003800000 */
[----:B------:R3:W-:Y:S01]  /*3840*/  @!P4 STG.E.U8 desc[UR36][R10.64+0x1], R27 ;  /* 0x0000011b0a00c986 */ /* 0x0007e2000c101124 */
[----:B------:R-:W-:Y:S05]  /*3850*/  @P5 BRA `(.L_x_103) ;  /* 0x00000000000c5947 */ /* 0x000fea0003800000 */
[----:B------:R-:W5:Y:S02]  /*3860*/  LDG.E.U8 R88, desc[UR36][R4.64+0x8] ;  /* 0x0000082404587981 */ /* 0x000f64000c1e1100 */
[----:B-----5:R-:W-:-:S05]  /*3870*/  PRMT R6, R88, 0x8880, RZ ;  /* 0x0000888058067816 */ /* 0x020fca00000000ff */
[----:B------:R-:W-:-:S07]  /*3880*/  IMAD R89, R6, R23, RZ ;  /* 0x0000001706597224 */ /* 0x000fce00078e02ff */
.L_x_103:
[----:B------:R-:W-:Y:S05]  /*3890*/  BSYNC B1 ;  /* 0x0000000000017941 */ /* 0x000fea0003800000 */
.L_x_102:
[----:B0-----:R-:W-:Y:S01]  /*38a0*/  @!P5 IMAD R7, R28, R22, R89 ;  /* 0x000000161c07d224 */ /* 0x001fe200078e0259 */
[----:B------:R-:W-:Y:S04]  /*38b0*/  BSSY B1, `(.L_x_104) ;  /* 0x0000006000017945 */ /* 0x000fe80003800000 */
[----:B------:R0:W-:Y:S01]  /*38c0*/  @!P5 STG.E.U8 desc[UR36][R8.64+0x8], R7 ;  /* 0x000008070800d986 */ /* 0x0001e2000c101124 */
[----:B------:R-:W-:Y:S05]  /*38d0*/  @P3 BRA `(.L_x_105) ;  /* 0x00000000000c3947 */ /* 0x000fea0003800000 */
[----:B------:R-:W5:Y:S02]  /*38e0*/  LDG.E.U8 R88, desc[UR36][R4.64+0x9] ;  /* 0x0000092404587981 */ /* 0x000f64000c1e1100 */
[----:B-----5:R-:W-:-:S05]  /*38f0*/  PRMT R6, R88, 0x8880, RZ ;  /* 0x0000888058067816 */ /* 0x020fca00000000ff */
[----:B------:R-:W-:-:S07]  /*3900*/  IMAD R89, R6, R23, RZ ;  /* 0x0000001706597224 */ /* 0x000fce00078e02ff */
.L_x_105:
[----:B------:R-:W-:Y:S05]  /*3910*/  BSYNC B1 ;  /* 0x0000000000017941 */ /* 0x000fea0003800000 */
.L_x_104:
[----:B------:R-:W-:Y:S01]  /*3920*/  ISETP.LT.OR P5, PT, R3, 0x9, !P0 ;  /* 0x000000090300780c */ /* 0x000fe200047a1670 */
[----:B------:R-:W-:Y:S01]  /*3930*/  @!P3 IMAD R29, R29, R22, R89 ;  /* 0x000000161d1db224 */ /* 0x000fe200078e0259 */
        /* <DEDUP_REMOVED lines=9> */
.L_x_107:
[----:B------:R-:W-:Y:S05]  /*39d0*/  BSYNC B1 ;  /* 0x0000000000017941 */ /* 0x000fea0003800000 */
.L_x_106:
[----:B0-----:R-:W-:Y:S01]  /*39e0*/  @!P5 IMAD R7, R30, R22, R89 ;  /* 0x000000161e07d224 */ /* 0x001fe200078e0259 */
[----:B------:R-:W-:Y:S04]  /*39f0*/  BSSY B1, `(.L_x_108) ;  /* 0x0000006000017945 */ /* 0x000fe80003800000 */
[----:B------:R0:W-:Y:S01]  /*3a00*/  @!P5 STG.E.U8 desc[UR36][R10.64+0x8], R7 ;  /* 0x000008070a00d986 */ /* 0x0001e2000c101124 */
[----:B------:R-:W-:Y:S05]  /*3a10*/  @P4 BRA `(.L_x_109) ;  /* 0x00000000000c4947 */ /* 0x000fea0003800000 */
[----:B------:R-:W5:Y:S02]  /*3a20*/  LDG.E.U8 R88, desc[UR36][R12.64+0x9] ;  /* 0x000009240c587981 */ /* 0x000f64000c1e1100 */
[----:B-----5:R-:W-:-:S05]  /*3a30*/  PRMT R6, R88, 0x8880, RZ ;  /* 0x0000888058067816 */ /* 0x020fca00000000ff */
[----:B------:R-:W-:-:S07]  /*3a40*/  IMAD R89, R6, R23, RZ ;  /* 0x0000001706597224 */ /* 0x000fce00078e02ff */
.L_x_109:
[----:B------:R-:W-:Y:S05]  /*3a50*/  BSYNC B1 ;  /* 0x0000000000017941 */ /* 0x000fea0003800000 */
.L_x_108:
[----:B------:R-:W-:Y:S01]  /*3a60*/  @!P4 IMAD R31, R31, R22, R89 ;  /* 0x000000161f1fc224 */ /* 0x000fe200078e0259 */
[----:B------:R-:W-:Y:S04]  /*3a70*/  BSSY B1, `(.L_x_110) ;  /* 0x0000006000017945 */ /* 0x000fe80003800000 */
[----:B------:R0:W-:Y:S01]  /*3a80*/  @!P4 STG.E.U8 desc[UR36][R10.64+0x9], R31 ;  /* 0x0000091f0a00c986 */ /* 0x0001e2000c101124 */
[----:B------:R-:W-:Y:S05]  /*3a90*/  @P3 BRA `(.L_x_111) ;  /* 0x00000000000c3947 */ /* 0x000fea0003800000 */
[----:B------:R-:W5:Y:S02]  /*3aa0*/  LDG.E.U8 R88, desc[UR36][R4.64+0x10] ;  /* 0x0000102404587981 */ /* 0x000f64000c1e1100 */
[----:B-----5:R-:W-:-:S05]  /*3ab0*/  PRMT R6, R88, 0x8880, RZ ;  /* 0x0000888058067816 */ /* 0x020fca00000000ff */
[----:B------:R-:W-:-:S07]  /*3ac0*/  IMAD R89, R6, R23, RZ ;  /* 0x0000001706597224 */ /* 0x000fce00078e02ff */
.L_x_111:
[----:B------:R-:W-:Y:S05]  /*3ad0*/  BSYNC B1 ;  /* 0x0000000000017941 */ /* 0x000fea0003800000 */
.L_x_110:
[----:B0-----:R-:W-:Y:S01]  /*3ae0*/  @!P3 IMAD R7, R32, R22, R89 ;  /* 0x000000162007b224 */ /* 0x001fe200078e0259 */
[----:B------:R-:W-:Y:S04]  /*3af0*/  BSSY B1, `(.L_x_112) ;  /* 0x0000006000017945 */ /* 0x000fe80003800000 */
[----:B------:R0:W-:Y:S01]  /*3b00*/  @!P3 STG.E.U8 desc[UR36][R8.64+0x10], R7 ;  /* 0x000010070800b986 */ /* 0x0001e2000c101124 */
[----:B------:R-:W-:Y:S05]  /*3b10*/  @P1 BRA `(.L_x_113) ;  /* 0x00000000000c1947 */ /* 0x000fea0003800000 */
[----:B------:R-:W5:Y:S02]  /*3b20*/  LDG.E.U8 R88, desc[UR36][R4.64+0x11] ;  /* 0x0000112404587981 */ /* 0x000f64000c1e1100 */
[----:B-----5:R-:W-:-:S05]  /*3b30*/  PRMT R6, R88, 0x8880, RZ ;  /* 0x0000888058067816 */ /* 0x020fca00000000ff */
[----:B------:R-:W-:-:S07]  /*3b40*/  IMAD R89, R6, R23, RZ ;  /* 0x0000001706597224 */ /* 0x000fce00078e02ff */
.L_x_113:
[----:B------:R-:W-:Y:S05]  /*3b50*/  BSYNC B1 ;  /* 0x0000000000017941 */ /* 0x000fea0003800000 */
.L_x_112:
        /* <DEDUP_REMOVED lines=11> */
.L_x_115:
[----:B------:R-:W-:Y:S05]  /*3c10*/  BSYNC B1 ;  /* 0x0000000000017941 */ /* 0x000fea0003800000 */
.L_x_114:
[----:B0-----:R-:W-:Y:S01]  /*3c20*/  @!P4 IMAD R7, R34, R22, R89 ;  /* 0x000000162207c224 */ /* 0x001fe200078e0259 */
[----:B------:R-:W-:Y:S04]  /*3c30*/  BSSY B1, `(.L_x_116) ;  /* 0x0000006000017945 */ /* 0x000fe80003800000 */
[----:B------:R0:W-:Y:S01]  /*3c40*/  @!P4 STG.E.U8 desc[UR36][R10.64+0x10], R7 ;  /* 0x000010070a00c986 */ /* 0x0001e2000c101124 */
[----:B------:R-:W-:Y:S05]  /*3c50*/  @P3 BRA `(.L_x_117) ;  /* 0x00000000000c3947 */ /* 0x000fea0003800000 */
[----:B------:R-:W5:Y:S02]  /*3c60*/  LDG.E.U8 R88, desc[UR36][R12.64+0x11] ;  /* 0x000011240c587981 */ /* 0x000f64000c1e1100 */
[----:B-----5:R-:W-:-:S05]  /*3c70*/  PRMT R6, R88, 0x8880, RZ ;  /* 0x0000888058067816 */ /* 0x020fca00000000ff */
[----:B------:R-:W-:-:S07]  /*3c80*/  IMAD R89, R6, R23, RZ ;  /* 0x0000001706597224 */ /* 0x000fce00078e02ff */
.L_x_117:
[----:B------:R-:W-:Y:S05]  /*3c90*/  BSYNC B1 ;  /* 0x0000000000017941 */ /* 0x000fea0003800000 */
.L_x_116:
[----:B------:R-:W-:Y:S01]  /*3ca0*/  @!P3 IMAD R35, R35, R22, R89 ;  /* 0x000000162323b224 */ /* 0x000fe200078e0259 */
[----:B------:R-:W-:Y:S04]  /*3cb0*/  BSSY B1, `(.L_x_118) ;  /* 0x0000006000017945 */ /* 0x000fe80003800000 */
[----:B------:R0:W-:Y:S01]  /*3cc0*/  @!P3 STG.E.U8 desc[UR36][R10.64+0x11], R35 ;  /* 0x000011230a00b986 */ /* 0x0001e2000c101124 */
[----:B------:R-:W-:Y:S05]  /*3cd0*/  @P5 BRA `(.L_x_119) ;  /* 0x00000000000c5947 */ /* 0x000fea0003800000 */
[----:B------:R-:W5:Y:S02]  /*3ce0*/  LDG.E.U8 R88, desc[UR36][R4.64+0x18] ;  /* 0x0000182404587981 */ /* 0x000f64000c1e1100 */
[----:B-----5:R-:W-:-:S05]  /*3cf0*/  PRMT R6, R88, 0x8880, RZ ;  /* 0x0000888058067816 */ /* 0x020fca00000000ff */
[----:B------:R-:W-:-:S07]  /*3d00*/  IMAD R89, R6, R23, RZ ;  /* 0x0000001706597224 */ /* 0x000fce00078e02ff */
.L_x_119:
[----:B------:R-:W-:Y:S05]  /*3d10*/  BSYNC B1 ;  /* 0x0000000000017941 */ /* 0x000fea0003800000 */
.L_x_118:
[----:B0-----:R-:W-:Y:S01]  /*3d20*/  @!P5 IMAD R7, R36, R22, R89 ;  /* 0x000000162407d224 */ /* 0x001fe200078e0259 */
[----:B------:R-:W-:Y:S04]  /*3d30*/  BSSY B1, `(.L_x_120) ;  /* 0x0000006000017945 */ /* 0x000fe80003800000 */
[----:B------:R0:W-:Y:S01]  /*3d40*/  @!P5 STG.E.U8 desc[UR36][R8.64+0x18], R7 ;  /* 0x000018070800d986 */ /* 0x0001e2000c101124 */
[----:B------:R-:W-:Y:S05]  /*3d50*/  @P1 BRA `(.L_x_121) ;  /* 0x00000000000c1947 */ /* 0x000fea0003800000 */
[----:B------:R-:W5:Y:S02]  /*3d60*/  LDG.E.U8 R88, desc[UR36][R4.64+0x19] ;  /* 0x0000192404587981 */ /* 0x000f64000c1e1100 */
[----:B-----5:R-:W-:-:S05]  /*3d70*/  PRMT R6, R88, 0x8880, RZ ;  /* 0x0000888058067816 */ /* 0x020fca00000000ff */
[----:B------:R-:W-:-:S07]  /*3d80*/  IMAD R89, R6, R23, RZ ;  /* 0x0000001706597224 */ /* 0x000fce00078e02ff */
.L_x_121:
[----:B------:R-:W-:Y:S05]  /*3d90*/  BSYNC B1 ;  /* 0x0000000000017941 */ /* 0x000fea0003800000 */
.L_x_120:
        /* <DEDUP_REMOVED lines=11> */
.L_x_123:
[----:B------:R-:W-:Y:S05]  /*3e50*/  BSYNC B1 ;  /* 0x0000000000017941 */ /* 0x000fea0003800000 */
.L_x_122:
[----:B0-----:R-:W-:Y:S01]  /*3e60*/  @!P4 IMAD R7, R38, R22, R89 ;  /* 0x000000162607c224 */ /* 0x001fe200078e0259 */
[----:B------:R-:W-:Y:S04]  /*3e70*/  BSSY B1, `(.L_x_124) ;  /* 0x0000006000017945 */ /* 0x000fe80003800000 */
[----:B------:R0:W-:Y:S01]  /*3e80*/  @!P4 STG.E.U8 desc[UR36][R10.64+0x18], R7 ;  /* 0x000018070a00c986 */ /* 0x0001e2000c101124 */
[----:B------:R-:W-:Y:S05]  /*3e90*/  @P3 BRA `(.L_x_125) ;  /* 0x00000000000c3947 */ /* 0x000fea0003800000 */
[----:B------:R-:W5:Y:S02]  /*3ea0*/  LDG.E.U8 R88, desc[UR36][R12.64+0x19] ;  /* 0x000019240c587981 */ /* 0x000f64000c1e1100 */
[----:B-----5:R-:W-:-:S05]  /*3eb0*/  PRMT R6, R88, 0x8880, RZ ;  /* 0x0000888058067816 */ /* 0x020fca00000000ff */
[----:B------:R-:W-:-:S07]  /*3ec0*/  IMAD R89, R6, R23, RZ ;  /* 0x0000001706597224 */ /* 0x000fce00078e02ff */
.L_x_125:
[----:B------:R-:W-:Y:S05]  /*3ed0*/  BSYNC B1 ;  /* 0x0000000000017941 */ /* 0x000fea0003800000 */
.L_x_124:
[----:B------:R-:W-:Y:S01]  /*3ee0*/  @!P3 IMAD R39, R39, R22, R89 ;  /* 0x000000162727b224 */ /* 0x000fe200078e0259 */
[----:B------:R-:W-:Y:S04]  /*3ef0*/  BSSY B1, `(.L_x_126) ;  /* 0x0000006000017945 */ /* 0x000fe80003800000 */
[----:B------:R0:W-:Y:S01]  /*3f00*/  @!P3 STG.E.U8 desc[UR36][R10.64+0x19], R39 ;  /* 0x000019270a00b986 */ /* 0x0001e2000c101124 */
[----:B------:R-:W-:Y:S05]  /*3f10*/  @P5 BRA `(.L_x_127) ;  /* 0x00000000000c5947 */ /* 0x000fea0003800000 */
[----:B------:R-:W5:Y:S02]  /*3f20*/  LDG.E.U8 R88, desc[UR36][R4.64+0x20] ;  /* 0x0000202404587981 */ /* 0x000f64000c1e1100 */
[----:B-----5:R-:W-:-:S05]  /*3f30*/  PRMT R6, R88, 0x8880, RZ ;  /* 0x0000888058067816 */ /* 0x020fca00000000ff */
[----:B------:R-:W-:-:S07]  /*3f40*/  IMAD R89, R6, R23, RZ ;  /* 0x0000001706597224 */ /* 0x000fce00078e02ff */
.L_x_127:
[----:B------:R-:W-:Y:S05]  /*3f50*/  BSYNC B1 ;  /* 0x0000000000017941 */ /* 0x000fea0003800000 */
.L_x_126:
[----:B0-----:R-:W-:Y:S01]  /*3f60*/  @!P5 IMAD R7, R40, R22, R89 ;  /* 0x000000162807d224 */ /* 0x001fe200078e0259 */
[----:B------:R-:W-:Y:S04]  /*3f70*/  BSSY B1, `(.L_x_128) ;  /* 0x0000006000017945 */ /* 0x000fe80003800000 */
[----:B------:R0:W-:Y:S01]  /*3f80*/  @!P5 STG.E.U8 desc[UR36][R8.64+0x20], R7 ;  /* 0x000020070800d986 */ /* 0x0001e2000c101124 */
[----:B------:R-:W-:Y:S05]  /*3f90*/  @P1 BRA `(.L_x_129) ;  /* 0x00000000000c1947 */ /* 0x000fea0003800000 */
[----:B------:R-:W5:Y:S02]  /*3fa0*/  LDG.E.U8 R88, desc[UR36][R4.64+0x21] ;  /* 0x0000212404587981 */ /* 0x000f64000c1e1100 */
[----:B-----5:R-:W-:-:S05]  /*3fb0*/  PRMT R6, R88, 0x8880, RZ ;  /* 0x0000888058067816 */ /* 0x020fca00000000ff */
[----:B------:R-:W-:-:S07]  /*3fc0*/  IMAD R89, R6, R23, RZ ;  /* 0x0000001706597224 */ /* 0x000fce00078e02ff */
.L_x_129:
[----:B------:R-:W-:Y:S05]  /*3fd0*/  BSYNC B1 ;  /* 0x0000000000017941 */ /* 0x000fea0003800000 */
.L_x_128:
        /* <DEDUP_REMOVED lines=11> */
.L_x_131:
[----:B------:R-:W-:Y:S05]  /*4090*/  BSYNC B1 ;  /* 0x0000000000017941 */ /* 0x000fea0003800000 */
.L_x_130:
[----:B0-----:R-:W-:Y:S01]  /*40a0*/  @!P4 IMAD R7, R42, R22, R89 ;  /* 0x000000162a07c224 */ /* 0x001fe200078e0259 */
[----:B------:R-:W-:Y:S04]  /*40b0*/  BSSY B1, `(.L_x_132) ;  /* 0x0000006000017945 */ /* 0x000fe80003800000 */
[----:B------:R0:W-:Y:S01]  /*40c0*/  @!P4 STG.E.U8 desc[UR36][R10.64+0x20], R7 ;  /* 0x000020070a00c986 */ /* 0x0001e2000c101124 */
[----:B------:R-:W-:Y:S05]  /*40d0*/  @P3 BRA `(.L_x_133) ;  /* 0x00000000000c3947 */ /* 0x000fea0003800000 */
[----:B------:R-:W5:Y:S02]  /*40e0*/  LDG.E.U8 R88, desc[UR36][R12.64+0x21] ;  /* 0x000021240c587981 */ /* 0x000f64000c1e1100 */
[----:B-----5:R-:W-:-:S05]  /*40f0*/  PRMT R6, R88, 0x8880, RZ ;  /* 0x0000888058067816 */ /* 0x020fca00000000ff */
[----:B------:R-:W-:-:S07]  /*4100*/  IMAD R89, R6, R23, RZ ;  /* 0x0000001706597224 */ /* 0x000fce00078e02ff */
.L_x_133:
[----:B------:R-:W-:Y:S05]  /*4110*/  BSYNC B1 ;  /* 0x0000000000017941 */ /* 0x000fea0003800000 */
.L_x_132:
[----:B------:R-:W-:Y:S01]  /*4120*/  @!P3 IMAD R43, R43, R22, R89 ;  /* 0x000000162b2bb224 */ /* 0x000fe200078e0259 */
[----:B------:R-:W-:Y:S04]  /*4130*/  BSSY B1, `(.L_x_134) ;  /* 0x0000006000017945 */ /* 0x000fe80003800000 */
[----:B------:R0:W-:Y:S01]  /*4140*/  @!P3 STG.E.U8 desc[UR36][R10.64+0x21], R43 ;  /* 0x0000212b0a00b986 */ /* 0x0001e2000c101124 */
[----:B------:R-:W-:Y:S05]  /*4150*/  @P5 BRA `(.L_x_135) ;  /* 0x00000000000c5947 */ /* 0x000fea0003800000 */
[----:B------:R-:W5:Y:S02]  /*4160*/  LDG.E.U8 R88, desc[UR36][R4.64+0x28] ;  /* 0x0000282404587981 */ /* 0x000f64000c1e1100 */
[----:B-----5:R-:W-:-:S05]  /*4170*/  PRMT R6, R88, 0x8880, RZ ;  /* 0x0000888058067816 */ /* 0x020fca00000000ff */
[----:B------:R-:W-:-:S07]  /*4180*/  IMAD R89, R6, R23, RZ ;  /* 0x0000001706597224 */ /* 0x000fce00078e02ff */
.L_x_135:
[----:B------:R-:W-:Y:S05]  /*4190*/  BSYNC B1 ;  /* 0x0000000000017941 */ /* 0x000fea0003800000 */
.L_x_134:
[----:B0-----:R-:W-:Y:S01]  /*41a0*/  @!P5 IMAD R7, R44, R22, R89 ;  /* 0x000000162c07d224 */ /* 0x001fe200078e0259 */
[----:B------:R-:W-:Y:S04]  /*41b0*/  BSSY B1, `(.L_x_136) ;  /* 0x0000006000017945 */ /* 0x000fe80003800000 */
[----:B------:R0:W-:Y:S01]  /*41c0*/  @!P5 STG.E.U8 desc[UR36][R8.64+0x28], R7 ;  /* 0x000028070800d986 */ /* 0x0001e2000c101124 */
[----:B------:R-:W-:Y:S05]  /*41d0*/  @P1 BRA `(.L_x_137) ;  /* 0x00000000000c1947 */ /* 0x000fea0003800000 */
[----:B------:R-:W5:Y:S02]  /*41e0*/  LDG.E.U8 R88, desc[UR36][R4.64+0x29] ;  /* 0x0000292404587981 */ /* 0x000f64000c1e1100 */
[----:B-----5:R-:W-:-:S05]  /*41f0*/  PRMT R6, R88, 0x8880, RZ ;  /* 0x0000888058067816 */ /* 0x020fca00000000ff */
[----:B------:R-:W-:-:S07]  /*4200*/  IMAD R89, R6, R23, RZ ;  /* 0x0000001706597224 */ /* 0x000fce00078e02ff */
.L_x_137:
[----:B------:R-:W-:Y:S05]  /*4210*/  BSYNC B1 ;  /* 0x0000000000017941 */ /* 0x000fea0003800000 */
.L_x_136:
        /* <DEDUP_REMOVED lines=11> */
.L_x_139:
[----:B------:R-:W-:Y:S05]  /*42d0*/  BSYNC B1 ;  /* 0x0000000000017941 */ /* 0x000fea0003800000 */
.L_x_138:
[----:B0-----:R-:W-:Y:S01]  /*42e0*/  @!P4 IMAD R7, R46, R22, R89 ;  /* 0x000000162e07c224 */ /* 0x001fe200078e0259 */
[----:B------:R-:W-:Y:S04]  /*42f0*/  BSSY B1, `(.L_x_140) ;  /* 0x0000006000017945 */ /* 0x000fe80003800000 */
[----:B------:R0:W-:Y:S01]  /*4300*/  @!P4 STG.E.U8 desc[UR36][R10.64+0x28], R7 ;  /* 0x000028070a00c986 */ /* 0x0001e2000c101124 */
[----:B------:R-:W-:Y:S05]  /*4310*/  @P3 BRA `(.L_x_141) ;  /* 0x00000000000c3947 */ /* 0x000fea0003800000 */
[----:B------:R-:W5:Y:S02]  /*4320*/  LDG.E.U8 R88, desc[UR36][R12.64+0x29] ;  /* 0x000029240c587981 */ /* 0x000f64000c1e1100 */
[----:B-----5:R-:W-:-:S05]  /*4330*/  PRMT R6, R88, 0x8880, RZ ;  /* 0x0000888058067816 */ /* 0x020fca00000000ff */
[----:B------:R-:W-:-:S07]  /*4340*/  IMAD R89, R6, R23, RZ ;  /* 0x0000001706597224 */ /* 0x000fce00078e02ff */
.L_x_141:
[----:B------:R-:W-:Y:S05]  /*4350*/  BSYNC B1 ;  /* 0x0000000000017941 */ /* 0x000fea0003800000 */
.L_x_140:
[----:B------:R-:W-:Y:S01]  /*4360*/  @!P3 IMAD R47, R47, R22, R89 ;  /* 0x000000162f2fb224 */ /* 0x000fe200078e0259 */
[----:B------:R-:W-:Y:S04]  /*4370*/  BSSY B1, `(.L_x_142) ;  /* 0x0000006000017945 */ /* 0x000fe80003800000 */
[----:B------:R0:W-:Y:S01]  /*4380*/  @!P3 STG.E.U8 desc[UR36][R10.64+0x29], R47 ;  /* 0x0000292f0a00b986 */ /* 0x0001e2000c101124 */
[----:B------:R-:W-:Y:S05]  /*4390*/  @P5 BRA `(.L_x_143) ;  /* 0x00000000000c5947 */ /* 0x000fea0003800000 */
[----:B------:R-:W5:Y:S02]  /*43a0*/  LDG.E.U8 R88, desc[UR36][R4.64+0x30] ;  /* 0x0000302404587981 */ /* 0x000f64000c1e1100 */
[----:B-----5:R-:W-:-:S05]  /*43b0*/  PRMT R6, R88, 0x8880, RZ ;  /* 0x0000888058067816 */ /* 0x020fca00000000ff */
[----:B------:R-:W-:-:S07]  /*43c0*/  IMAD R89, R6, R23, RZ ;  /* 0x0000001706597224 */ /* 0x000fce00078e02ff */
.L_x_143:
[----:B------:R-:W-:Y:S05]  /*43d0*/  BSYNC B1 ;  /* 0x0000000000017941 */ /* 0x000fea0003800000 */
.L_x_142:
[----:B0-----:R-:W-:Y:S01]  /*43e0*/  @!P5 IMAD R7, R48, R22, R89 ;  /* 0x000000163007d224 */ /* 0x001fe200078e0259 */
[----:B------:R-:W-:Y:S04]  /*43f0*/  BSSY B1, `(.L_x_144) ;  /* 0x0000006000017945 */ /* 0x000fe80003800000 */
[----:B------:R0:W-:Y:S01]  /*4400*/  @!P5 STG.E.U8 desc[UR36][R8.64+0x30], R7 ;  /* 0x000030070800d986 */ /* 0x0001e2000c101124 */
[----:B------:R-:W-:Y:S05]  /*4410*/  @P1 BRA `(.L_x_145) ;  /* 0x00000000000c1947 */ /* 0x000fea0003800000 */
[----:B------:R-:W5:Y:S02]  /*4420*/  LDG.E.U8 R88, desc[UR36][R4.64+0x31] ;  /* 0x0000312404587981 */ /* 0x000f64000c1e1100 */
[----:B-----5:R-:W-:-:S05]  /*4430*/  PRMT R6, R88, 0x8880, RZ ;  /* 0x0000888058067816 */ /* 0x020fca00000000ff */
[----:B------:R-:W-:-:S07]  /*4440*/  IMAD R89, R6, R23, RZ ;  /* 0x0000001706597224 */ /* 0x000fce00078e02ff */
.L_x_145:
[----:B------:R-:W-:Y:S05]  /*4450*/  BSYNC B1 ;  /* 0x0000000000017941 */ /* 0x000fea0003800000 */
.L_x_144:
[----:B------:R-:W-:Y:S01]  /*4460*/  ISETP.LT.OR P4, PT, R3, 0x31, !P0 ;  /* 0x000000310300780c */ /* 0x000fe20004781670 */
[----:B------:R-:W-:Y:S01]  /*4470*/  @!P1 IMAD R49, R49, R22, R89 ;  /* 0x0000001631319224 */ /* 0x000fe200078e0259 */
[----:B------:R-:W-:Y:S01]  /*4480*/  BSSY B1, `(.L_x_146) ;  /* 0x000000a000017945 */ /* 0x000fe20003800000 */
[C---:B------:R-:W-:Y:S02]  /*4490*/  ISETP.LT.OR P3, PT, R3.reuse, 0x32, !P0 ;  /* 0x000000320300780c */ /* 0x040fe40004761670 */
[C---:B------:R-:W-:Y:S01]  /*44a0*/  ISETP.LT.OR P5, PT, R3.reuse, 0x39, !P0 ;  /* 0x000000390300780c */ /* 0x040fe200047a1670 */
[----:B------:R0:W-:Y:S01]  /*44b0*/  @!P1 STG.E.U8 desc[UR36][R8.64+0x31], R49 ;  /* 0x0000313108009986 */ /* 0x0001e2000c101124 */
[C---:B------:R-:W-:Y:S02]  /*44c0*/  ISETP.LT.OR P1, PT, R3.reuse, 0x39, !P2 ;  /* 0x000000390300780c */ /* 0x040fe40005721670 */
[----:B------:R-:W-:-:S04]  /*44d0*/  ISETP.LT.OR P2, PT, R3, 0x3a, !P2 ;  /* 0x0000003a0300780c */ /* 0x000fc80005741670 */
[----:B------:R-:W-:Y:S09]  /*44e0*/  @P4 BRA `(.L_x_147) ;  /* 0x00000000000c4947 */ /* 0x000ff20003800000 */
[----:B------:R-:W5:Y:S02]  /*44f0*/  LDG.E.U8 R88, desc[UR36][R12.64+0x30] ;  /* 0x000030240c587981 */ /* 0x000f64000c1e1100 */
[----:B-----5:R-:W-:-:S05]  /*4500*/  PRMT R6, R88, 0x8880, RZ ;  /* 0x0000888058067816 */ /* 0x020fca00000000ff */
[----:B------:R-:W-:-:S07]  /*4510*/  IMAD R89, R6, R23, RZ ;  /* 0x0000001706597224 */ /* 0x000fce00078e02ff */
.L_x_147:
[----:B------:R-:W-:Y:S05]  /*4520*/  BSYNC B1 ;  /* 0x0000000000017941 */ /* 0x000fea0003800000 */
.L_x_146:
[----:B0-----:R-:W-:Y:S01]  /*4530*/  @!P4 IMAD R7, R50, R22, R89 ;  /* 0x000000163207c224 */ /* 0x001fe200078e0259 */
[----:B------:R-:W-:Y:S04]  /*4540*/  BSSY B1, `(.L_x_148) ;  /* 0x0000006000017945 */ /* 0x000fe80003800000 */
[----:B------:R0:W-:Y:S01]  /*4550*/  @!P4 STG.E.U8 desc[UR36][R10.64+0x30], R7 ;  /* 0x000030070a00c986 */ /* 0x0001e2000c101124 */
[----:B------:R-:W-:Y:S05]  /*4560*/  @P3 BRA `(.L_x_149) ;  /* 0x00000000000c3947 */ /* 0x000fea0003800000 */
[----:B------:R-:W5:Y:S02]  /*4570*/  LDG.E.U8 R88, desc[UR36][R12.64+0x31] ;  /* 0x000031240c587981 */ /* 0x000f64000c1e1100 */
[----:B-----5:R-:W-:-:S05]  /*4580*/  PRMT R6, R88, 0x8880, RZ ;  /* 0x0000888058067816 */ /* 0x020fca00000000ff */
[----:B------:R-:W-:-:S07]  /*4590*/  IMAD R89, R6, R23, RZ ;  /* 0x0000001706597224 */ /* 0x000fce00078e02ff */
.L_x_149:
[----:B------:R-:W-:Y:S05]  /*45a0*/  BSYNC B1 ;  /* 0x0000000000017941 */ /* 0x000fea0003800000 */
.L_x_148:
[----:B------:R-:W-:Y:S01]  /*45b0*/  @!P3 IMAD R51, R51, R22, R89 ;  /* 0x000000163333b224 */ /* 0x000fe200078e0259 */
[----:B------:R-:W-:Y:S04]  /*45c0*/  BSSY B1, `(.L_x_150) ;  /* 0x0000006000017945 */ /* 0x000fe80003800000 */
[----:B------:R0:W-:Y:S01]  /*45d0*/  @!P3 STG.E.U8 desc[UR36][R10.64+0x31], R51 ;  /* 0x000031330a00b986 */ /* 0x0001e2000c101124 */
[----:B------:R-:W-:Y:S05]  /*45e0*/  @P1 BRA `(.L_x_151) ;  /* 0x00000000000c1947 */ /* 0x000fea0003800000 */
[----:B------:R-:W5:Y:S02]  /*45f0*/  LDG.E.U8 R88, desc[UR36][R4.64+0x38] ;  /* 0x0000382404587981 */ /* 0x000f64000c1e1100 */
[----:B-----5:R-:W-:-:S05]  /*4600*/  PRMT R6, R88, 0x8880, RZ ;  /* 0x0000888058067816 */ /* 0x020fca00000000ff */
[----:B------:R-:W-:-:S07]  /*4610*/  IMAD R89, R6, R23, RZ ;  /* 0x0000001706597224 */ /* 0x000fce00078e02ff */
.L_x_151:
[----:B------:R-:W-:Y:S05]  /*4620*/  BSYNC B1 ;  /* 0x0000000000017941 */ /* 0x000fea0003800000 */
.L_x_150:
[----:B0-----:R-:W-:Y:S01]  /*4630*/  @!P1 IMAD R7, R52, R22, R89 ;  /* 0x0000001634079224 */ /* 0x001fe200078e0259 */
[----:B------:R-:W-:Y:S04]  /*4640*/  BSSY B1, `(.L_x_152) ;  /* 0x0000006000017945 */ /* 0x000fe80003800000 */
[----:B------:R0:W-:Y:S01]  /*4650*/  @!P1 STG.E.U8 desc[UR36][R8.64+0x38], R7 ;  /* 0x0000380708009986 */ /* 0x0001e2000c101124 */
[----:B------:R-:W-:Y:S05]  /*4660*/  @P2 BRA `(.L_x_153) ;  /* 0x00000000000c2947 */ /* 0x000fea0003800000 */
[----:B------:R-:W5:Y:S02]  /*4670*/  LDG.E.U8 R88, desc[UR36][R4.64+0x39] ;  /* 0x0000392404587981 */ /* 0x000f64000c1e1100 */
[----:B-----5:R-:W-:-:S05]  /*4680*/  PRMT R6, R88, 0x8880, RZ ;  /* 0x0000888058067816 */ /* 0x020fca00000000ff */
[----:B------:R-:W-:-:S07]  /*4690*/  IMAD R89, R6, R23, RZ ;  /* 0x0000001706597224 */ /* 0x000fce00078e02ff */
.L_x_153:
[----:B------:R-:W-:Y:S05]  /*46a0*/  BSYNC B1 ;  /* 0x0000000000017941 */ /* 0x000fea0003800000 */
.L_x_152:
[----:B------:R-:W-:Y:S01]  /*46b0*/  @!P2 IMAD R53, R53, R22, R89 ;  /* 0x000000163535a224 */ /* 0x000fe200078e0259 */
[----:B------:R-:W-:Y:S04]  /*46c0*/  BSSY B1, `(.L_x_154) ;  /* 0x0000006000017945 */ /* 0x000fe80003800000 */
[----:B------:R0:W-:Y:S01]  /*46d0*/  @!P2 STG.E.U8 desc[UR36][R8.64+0x39], R53 ;  /* 0x000039350800a986 */ /* 0x0001e2000c101124 */
[----:B------:R-:W-:Y:S05]  /*46e0*/  @P5 BRA `(.L_x_155) ;  /* 0x00000000000c5947 */ /* 0x000fea0003800000 */
[----:B------:R-:W5:Y:S02]  /*46f0*/  LDG.E.U8 R88, desc[UR36][R12.64+0x38] ;  /* 0x000038240c587981 */ /* 0x000f64000c1e1100 */
[----:B-----5:R-:W-:-:S05]  /*4700*/  PRMT R4, R88, 0x8880, RZ ;  /* 0x0000888058047816 */ /* 0x020fca00000000ff */
[----:B------:R-:W-:-:S07]  /*4710*/  IMAD R89, R4, R23, RZ ;  /* 0x0000001704597224 */ /* 0x000fce00078e02ff */
.L_x_155:
[----:B------:R-:W-:Y:S05]  /*4720*/  BSYNC B1 ;  /* 0x0000000000017941 */ /* 0x000fea0003800000 */
.L_x_154:
[----:B------:R-:W-:Y:S01]  /*4730*/  @!P5 IMAD R5, R54, R22, R89 ;  /* 0x000000163605d224 */ /* 0x000fe200078e0259 */
[----:B------:R-:W-:Y:S01]  /*4740*/  ISETP.LT.OR P0, PT, R3, 0x3a, !P0 ;  /* 0x0000003a0300780c */ /* 0x000fe20004701670 */
[----:B------:R-:W-:Y:S03]  /*4750*/  BSSY B1, `(.L_x_156) ;  /* 0x0000006000017945 */ /* 0x000fe60003800000 */
[----:B------:R0:W-:Y:S09]  /*4760*/  @!P5 STG.E.U8 desc[UR36][R10.64+0x38], R5 ;  /* 0x000038050a00d986 */ /* 0x0001f2000c101124 */
[----:B------:R-:W-:Y:S05]  /*4770*/  @P0 BRA `(.L_x_157) ;  /* 0x00000000000c0947 */ /* 0x000fea0003800000 */
[----:B------:R-:W5:Y:S02]  /*4780*/  LDG.E.U8 R88, desc[UR36][R12.64+0x39] ;  /* 0x000039240c587981 */ /* 0x000f64000c1e1100 */
[----:B-----5:R-:W-:-:S05]  /*4790*/  PRMT R4, R88, 0x8880, RZ ;  /* 0x0000888058047816 */ /* 0x020fca00000000ff */
[----:B------:R-:W-:-:S07]  /*47a0*/  IMAD R89, R4, R23, RZ ;  /* 0x0000001704597224 */ /* 0x000fce00078e02ff */
.L_x_157:
[----:B------:R-:W-:Y:S05]  /*47b0*/  BSYNC B1 ;  /* 0x0000000000017941 */ /* 0x000fea0003800000 */
.L_x_156:
[----:B------:R-:W-:Y:S01]  /*47c0*/  IMAD R55, R55, R22, R89 ;  /* 0x0000001637377224 */ /* 0x000fe200078e0259 */
[----:B------:R-:W-:Y:S06]  /*47d0*/  @P0 BRA `(.L_x_158) ;  /* 0x0000000c00180947 */ /* 0x000fec0003800000 */
[----:B------:R0:W-:Y:S01]  /*47e0*/  STG.E.U8 desc[UR36][R10.64+0x39], R55 ;  /* 0x000039370a007986 */ /* 0x0001e2000c101124 */
[----:B------:R-:W-:Y:S05]  /*47f0*/  BRA `(.L_x_158) ;  /* 0x0000000c00107947 */ /* 0x000fea0003800000 */
.L_x_29:
[C---:B------:R-:W-:Y:S02]  /*4800*/  ISETP.GE.AND P2, PT, R100.reuse, 0x1, PT ;  /* 0x000000016400780c */ /* 0x040fe40003f46270 */
[----:B------:R-:W-:Y:S02]  /*4810*/  ISETP.GE.AND P1, PT, R100, 0x9, PT ;  /* 0x000000096400780c */ /* 0x000fe40003f26270 */
[C---:B------:R-:W-:Y:S02]  /*4820*/  ISETP.LT.OR P4, PT, R3.reuse, 0x1, !P2 ;  /* 0x000000010300780c */ /* 0x040fe40005781670 */
[C---:B------:R-:W-:Y:S02]  /*4830*/  ISETP.LT.OR P5, PT, R3.reuse, 0x2, !P2 ;  /* 0x000000020300780c */ /* 0x040fe400057a1670 */
[C---:B------:R-:W-:Y:S02]  /*4840*/  ISETP.LT.OR P0, PT, R3.reuse, 0x1, !P1 ;  /* 0x000000010300780c */ /* 0x040fe40004f01670 */
[----:B------:R-:W-:-:S07]  /*4850*/  ISETP.LT.OR P3, PT, R3, 0x2, !P1 ;  /* 0x000000020300780c */ /* 0x000fce0004f61670 */
[-C--:B------:R-:W-:Y:S02]  /*4860*/  @!P4 IMAD R5, R56, R22.reuse, RZ ;  /* 0x000000163805c224 */ /* 0x080fe400078e02ff */
[-C--:B------:R-:W-:Y:S02]  /*4870*/  @!P5 IMAD R57, R57, R22.reuse, RZ ;  /* 0x000000163939d224 */ /* 0x080fe400078e02ff */
[-C--:B------:R-:W-:Y:S01]  /*4880*/  @!P0 IMAD R13, R58, R22.reuse, RZ ;  /* 0x000000163a0d8224 */ /* 0x080fe200078e02ff */
[----:B------:R0:W-:Y:S01]  /*4890*/  @!P4 STG.E.U8 desc[UR36][R92.64], R5 ;  /* 0x000000055c00c986 */ /* 0x0001e2000c101124 */
[----:B------:R-:W-:Y:S01]  /*48a0*/  ISETP.LT.OR P4, PT, R3, 0x9, !P2 ;  /* 0x000000090300780c */ /* 0x000fe20005781670 */
[----:B------:R-:W-:Y:S02]  /*48b0*/  @!P3 IMAD R59, R59, R22, RZ ;  /* 0x000000163b3bb224 */ /* 0x000fe400078e02ff */
[----:B------:R-:W-:Y:S01]  /*48c0*/  @!P5 STG.E.U8 desc[UR36][R92.64+0x1], R57 ;  /* 0x000001395c00d986 */ /* 0x000fe2000c101124 */
[----:B------:R-:W-:-:S03]  /*48d0*/  ISETP.LT.OR P5, PT, R3, 0xa, !P2 ;  /* 0x0000000a0300780c */ /* 0x000fc600057a1670 */
[----:B------:R1:W-:Y:S01]  /*48e0*/  @!P0 STG.E.U8 desc[UR36][R6.64], R13 ;  /* 0x0000000d06008986 */ /* 0x0003e2000c101124 */
[----:B------:R-:W-:-:S03]  /*48f0*/  ISETP.LT.OR P0, PT, R3, 0x9, !P1 ;  /* 0x000000090300780c */ /* 0x000fc60004f01670 */
[----:B------:R-:W-:Y:S01]  /*4900*/  @!P3 STG.E.U8 desc[UR36][R6.64+0x1], R59 ;  /* 0x0000013b0600b986 */ /* 0x000fe2000c101124 */
[----:B------:R-:W-:Y:S01]  /*4910*/  ISETP.LT.OR P3, PT, R3, 0xa, !P1 ;  /* 0x0000000a0300780c */ /* 0x000fe20004f61670 */
[----:B------:R-:W-:-:S04]  /*4920*/  @!P4 IMAD R15, R60, R22, RZ ;  /* 0x000000163c0fc224 */ /* 0x000fc800078e02ff */
[-C--:B------:R-:W-:Y:S01]  /*4930*/  @!P5 IMAD R61, R61, R22.reuse, RZ ;  /* 0x000000163d3dd224 */ /* 0x080fe200078e02ff */
[----:B------:R2:W-:Y:S01]  /*4940*/  @!P4 STG.E.U8 desc[UR36][R92.64+0x8], R15 ;  /* 0x0000080f5c00c986 */ /* 0x0005e2000c101124 */
[C---:B------:R-:W-:Y:S02]  /*4950*/  ISETP.LT.OR P4, PT, R3.reuse, 0x11, !P2 ;  /* 0x000000110300780c */ /* 0x040fe40005781670 */
[-C--:B0-----:R-:W-:Y:S01]  /*4960*/  @!P0 IMAD R5, R62, R22.reuse, RZ ;  /* 0x000000163e058224 */ /* 0x081fe200078e02ff */
[----:B------:R-:W-:Y:S01]  /*4970*/  @!P5 STG.E.U8 desc[UR36][R92.64+0x9], R61 ;  /* 0x0000093d5c00d986 */ /* 0x000fe2000c101124 */
[----:B------:R-:W-:Y:S02]  /*4980*/  ISETP.LT.OR P5, PT, R3, 0x12, !P2 ;  /* 0x000000120300780c */ /* 0x000fe400057a1670 */
[----:B------:R-:W-:Y:S01]  /*4990*/  @!P3 IMAD R63, R63, R22, RZ ;  /* 0x000000163f3fb224 */ /* 0x000fe200078e02ff */
[----:B------:R0:W-:Y:S01]  /*49a0*/  @!P0 STG.E.U8 desc[UR36][R6.64+0x8], R5 ;  /* 0x0000080506008986 */ /* 0x0001e2000c101124 */
[----:B------:R-:W-:-:S03]  /*49b0*/  ISETP.LT.OR P0, PT, R3, 0x11, !P1 ;  /* 0x000000110300780c */ /* 0x000fc60004f01670 */
[----:B------:R-:W-:Y:S01]  /*49c0*/  @!P3 STG.E.U8 desc[UR36][R6.64+0x9], R63 ;  /* 0x0000093f0600b986 */ /* 0x000fe2000c101124 */
[----:B------:R-:W-:Y:S01]  /*49d0*/  ISETP.LT.OR P3, PT, R3, 0x12, !P1 ;  /* 0x000000120300780c */ /* 0x000fe20004f61670 */
[----:B-1----:R-:W-:-:S04]  /*49e0*/  @!P4 IMAD R13, R64, R22, RZ ;  /* 0x00000016400dc224 */ /* 0x002fc800078e02ff */
[-C--:B------:R-:W-:Y:S01]  /*49f0*/  @!P5 IMAD R65, R65, R22.reuse, RZ ;  /* 0x000000164141d224 */ /* 0x080fe200078e02ff */
[----:B------:R1:W-:Y:S01]  /*4a00*/  @!P4 STG.E.U8 desc[UR36][R92.64+0x10], R13 ;  /* 0x0000100d5c00c986 */ /* 0x0003e2000c101124 */
[C---:B------:R-:W-:Y:S02]  /*4a10*/  ISETP.LT.OR P4, PT, R3.reuse, 0x19, !P2 ;  /* 0x000000190300780c */ /* 0x040fe40005781670 */
[-C--:B--2---:R-:W-:Y:S01]  /*4a20*/  @!P0 IMAD R15, R66, R22.reuse, RZ ;  /* 0x00000016420f8224 */ /* 0x084fe200078e02ff */
[----:B------:R-:W-:Y:S01]  /*4a30*/  @!P5 STG.E.U8 desc[UR36][R92.64+0x11], R65 ;  /* 0x000011415c00d986 */ /* 0x000fe2000c101124 */
[----:B------:R-:W-:Y:S02]  /*4a40*/  ISETP.LT.OR P5, PT, R3, 0x1a, !P2 ;  /* 0x0000001a0300780c */ /* 0x000fe400057a1670 */
[----:B------:R-:W-:Y:S01]  /*4a50*/  @!P3 IMAD R67, R67, R22, RZ ;  /* 0x000000164343b224 */ /* 0x000fe200078e02ff */
[----:B------:R2:W-:Y:S01]  /*4a60*/  @!P0 STG.E.U8 desc[UR36][R6.64+0x10], R15 ;  /* 0x0000100f06008986 */ /* 0x0005e2000c101124 */
[----:B------:R-:W-:-:S03]  /*4a70*/  ISETP.LT.OR P0, PT, R3, 0x19, !P1 ;  /* 0x000000190300780c */ /* 0x000fc60004f01670 */
[----:B------:R-:W-:Y:S01]  /*4a80*/  @!P3 STG.E.U8 desc[UR36][R6.64+0x11], R67 ;  /* 0x000011430600b986 */ /* 0x000fe2000c101124 */
[----:B------:R-:W-:Y:S01]  /*4a90*/  ISETP.LT.OR P3, PT, R3, 0x1a, !P1 ;  /* 0x0000001a0300780c */ /* 0x000fe20004f61670 */
[----:B0-----:R-:W-:-:S04]  /*4aa0*/  @!P4 IMAD R5, R68, R22, RZ ;  /* 0x000000164405c224 */ /* 0x001fc800078e02ff */
[-C--:B------:R-:W-:Y:S01]  /*4ab0*/  @!P5 IMAD R69, R69, R22.reuse, RZ ;  /* 0x000000164545d224 */ /* 0x080fe200078e02ff */
[----:B------:R0:W-:Y:S01]  /*4ac0*/  @!P4 STG.E.U8 desc[UR36][R92.64+0x18], R5 ;  /* 0x000018055c00c986 */ /* 0x0001e2000c101124 */
[C---:B------:R-:W-:Y:S02]  /*4ad0*/  ISETP.LT.OR P4, PT, R3.reuse, 0x21, !P2 ;  /* 0x000000210300780c */ /* 0x040fe40005781670 */
[-C--:B-1----:R-:W-:Y:S01]  /*4ae0*/  @!P0 IMAD R13, R70, R22.reuse, RZ ;  /* 0x00000016460d8224 */ /* 0x082fe200078e02ff */
[----:B------:R-:W-:Y:S01]  /*4af0*/  @!P5 STG.E.U8 desc[UR36][R92.64+0x19], R69 ;  /* 0x000019455c00d986 */ /* 0x000fe2000c101124 */
[----:B------:R-:W-:Y:S02]  /*4b00*/  ISETP.LT.OR P5, PT, R3, 0x22, !P2 ;  /* 0x000000220300780c */ /* 0x000fe400057a1670 */
[----:B------:R-:W-:Y:S01]  /*4b10*/  @!P3 IMAD R71, R71, R22, RZ ;  /* 0x000000164747b224 */ /* 0x000fe200078e02ff */
[----:B------:R1:W-:Y:S01]  /*4b20*/  @!P0 STG.E.U8 desc[UR36][R6.64+0x18], R13 ;  /* 0x0000180d06008986 */ /* 0x0003e2000c101124 */
[----:B------:R-:W-:-:S03]  /*4b30*/  ISETP.LT.OR P0, PT, R3, 0x21, !P1 ;  /* 0x000000210300780c */ /* 0x000fc60004f01670 */
[----:B------:R-:W-:Y:S01]  /*4b40*/  @!P3 STG.E.U8 desc[UR36][R6.64+0x19], R71 ;  /* 0x000019470600b986 */ /* 0x000fe2000c101124 */
[----:B------:R-:W-:Y:S01]  /*4b50*/  ISETP.LT.OR P3, PT, R3, 0x22, !P1 ;  /* 0x000000220300780c */ /* 0x000fe20004f61670 */
[----:B--2---:R-:W-:-:S04]  /*4b60*/  @!P4 IMAD R15, R72, R22, RZ ;  /* 0x00000016480fc224 */ /* 0x004fc800078e02ff */
        /* <DEDUP_REMOVED lines=32> */
[----:B------:R-:W-:-:S02]  /*4d70*/  ISETP.GE.AND P0, PT, R100, 0x81, PT ;  /* 0x000000816400780c */ /* 0x000fc40003f06270 */
[C---:B------:R-:W-:Y:S01]  /*4d80*/  ISETP.LT.OR P5, PT, R3.reuse, 0x39, !P1 ;  /* 0x000000390300780c */ /* 0x040fe20004fa1670 */
[----:B------:R-:W-:Y:S01]  /*4d90*/  @!P3 STG.E.U8 desc[UR36][R6.64+0x31], R83 ;  /* 0x000031530600b986 */ /* 0x000fe2000c101124 */
[C---:B------:R-:W-:Y:S01]  /*4da0*/  ISETP.LT.OR P1, PT, R3.reuse, 0x3a, !P1 ;  /* 0x0000003a0300780c */ /* 0x040fe20004f21670 */
[----:B--2---:R-:W-:Y:S01]  /*4db0*/  @!P4 IMAD R15, R84, R22, RZ ;  /* 0x00000016540fc224 */ /* 0x004fe200078e02ff */
[----:B------:R-:W-:-:S03]  /*4dc0*/  ISETP.LT.OR P3, PT, R3, 0x1, !P0 ;  /* 0x000000010300780c */ /* 0x000fc60004761670 */
[----:B------:R-:W-:Y:S01]  /*4dd0*/  @!P2 IMAD R85, R85, R22, RZ ;  /* 0x000000165555a224 */ /* 0x000fe200078e02ff */
[----:B------:R-:W-:Y:S01]  /*4de0*/  @!P4 STG.E.U8 desc[UR36][R92.64+0x38], R15 ;  /* 0x0000380f5c00c986 */ /* 0x000fe2000c101124 */
[----:B------:R-:W-:-:S03]  /*4df0*/  ISETP.LT.OR P4, PT, R3, 0x2, !P0 ;  /* 0x000000020300780c */ /* 0x000fc60004781670 */
[----:B------:R-:W-:Y:S01]  /*4e00*/  @!P2 STG.E.U8 desc[UR36][R92.64+0x39], R85 ;  /* 0x000039555c00a986 */ /* 0x000fe2000c101124 */
[-C--:B0-----:R-:W-:Y:S01]  /*4e10*/  @!P5 IMAD R5, R86, R22.reuse, RZ ;  /* 0x000000165605d224 */ /* 0x081fe200078e02ff */
[----:B------:R-:W-:Y:S01]  /*4e20*/  ISETP.GE.AND P2, PT, R100, 0x89, PT ;  /* 0x000000896400780c */ /* 0x000fe20003f46270 */
[-C--:B------:R-:W-:Y:S02]  /*4e30*/  @!P1 IMAD R87, R87, R22.reuse, RZ ;  /* 0x0000001657579224 */ /* 0x080fe400078e02ff */
[----:B-1----:R-:W-:Y:S01]  /*4e40*/  @!P3 IMAD R13, R24, R22, RZ ;  /* 0x00000016180db224 */ /* 0x002fe200078e02ff */
[----:B------:R0:W-:Y:S01]  /*4e50*/  @!P5 STG.E.U8 desc[UR36][R6.64+0x38], R5 ;  /* 0x000038050600d986 */ /* 0x0001e2000c101124 */
[----:B------:R-:W-:-:S03]  /*4e60*/  ISETP.LT.OR P5, PT, R3, 0x1, !P2 ;  /* 0x000000010300780c */ /* 0x000fc600057a1670 */
[----:B------:R-:W-:Y:S01]  /*4e70*/  @!P4 IMAD R25, R25, R22, RZ ;  /* 0x000000161919c224 */ /* 0x000fe200078e02ff */
[----:B------:R-:W-:Y:S01]  /*4e80*/  @!P1 STG.E.U8 desc[UR36][R6.64+0x39], R87 ;  /* 0x0000395706009986 */ /* 0x000fe2000c101124 */
[----:B------:R-:W-:-:S03]  /*4e90*/  ISETP.LT.OR P1, PT, R3, 0x2, !P2 ;  /* 0x000000020300780c */ /* 0x000fc60005721670 */
[----:B------:R-:W-:Y:S01]  /*4ea0*/  @!P3 STG.E.U8 desc[UR36][R8.64], R13 ;  /* 0x0000000d0800b986 */ /* 0x000fe2000c101124 */
[----:B------:R-:W-:-:S03]  /*4eb0*/  ISETP.LT.OR P3, PT, R3, 0x9, !P0 ;  /* 0x000000090300780c */ /* 0x000fc60004761670 */
[----:B------:R-:W-:Y:S01]  /*4ec0*/  @!P4 STG.E.U8 desc[UR36][R8.64+0x1], R25 ;  /* 0x000001190800c986 */ /* 0x000fe2000c101124 */
[----:B------:R-:W-:Y:S01]  /*4ed0*/  ISETP.LT.OR P4, PT, R3, 0xa, !P0 ;  /* 0x0000000a0300780c */ /* 0x000fe20004781670 */
[----:B0-----:R-:W-:-:S04]  /*4ee0*/  @!P5 IMAD R5, R26, R22, RZ ;  /* 0x000000161a05d224 */ /* 0x001fc800078e02ff */
[-C--:B------:R-:W-:Y:S01]  /*4ef0*/  @!P1 IMAD R27, R27, R22.reuse, RZ ;  /* 0x000000161b1b9224 */ /* 0x080fe200078e02ff */
[----:B------:R0:W-:Y:S01]  /*4f00*/  @!P5 STG.E.U8 desc[UR36][R10.64], R5 ;  /* 0x000000050a00d986 */ /* 0x0001e2000c101124 */
[C---:B------:R-:W-:Y:S02]  /*4f10*/  ISETP.LT.OR P5, PT, R3.reuse, 0x9, !P2 ;  /* 0x000000090300780c */ /* 0x040fe400057a1670 */
[-C--:B------:R-:W-:Y:S01]  /*4f20*/  @!P3 IMAD R15, R28, R22.reuse, RZ ;  /* 0x000000161c0fb224 */ /* 0x080fe200078e02ff */
[----:B------:R-:W-:Y:S01]  /*4f30*/  @!P1 STG.E.U8 desc[UR36][R10.64+0x1], R27 ;  /* 0x0000011b0a009986 */ /* 0x000fe2000c101124 */
[----:B------:R-:W-:Y:S02]  /*4f40*/  ISETP.LT.OR P1, PT, R3, 0xa, !P2 ;  /* 0x0000000a0300780c */ /* 0x000fe40005721670 */
[----:B------:R-:W-:Y:S01]  /*4f50*/  @!P4 IMAD R29, R29, R22, RZ ;  /* 0x000000161d1dc224 */ /* 0x000fe200078e02ff */
        /* <DEDUP_REMOVED lines=40> */
[----:B-1----:R-:W-:-:S04]  /*51e0*/  @!P5 IMAD R13, R42, R22, RZ ;  /* 0x000000162a0dd224 */ /* 0x002fc800078e02ff */
        /* <DEDUP_REMOVED lines=12> */
[----:B------:R-:W-:-:S04]  /*52b0*/  @!P1 IMAD R7, R46, R22, RZ ;  /* 0x000000162e079224 */ /* 0x000fc800078e02ff */
[-C--:B------:R-:W-:Y:S01]  /*52c0*/  @!P3 IMAD R47, R47, R22.reuse, RZ ;  /* 0x000000162f2fb224 */ /* 0x080fe200078e02ff */
[----:B------:R1:W-:Y:S01]  /*52d0*/  @!P1 STG.E.U8 desc[UR36][R10.64+0x28], R7 ;  /* 0x000028070a009986 */ /* 0x0003e2000c101124 */
[----:B------:R-:W-:Y:S02]  /*52e0*/  ISETP.LT.OR P1, PT, R3, 0x31, !P2 ;  /* 0x000000310300780c */ /* 0x000fe40005721670 */
[----:B------:R-:W-:Y:S01]  /*52f0*/  @!P4 IMAD R49, R49, R22, RZ ;  /* 0x000000163131c224 */ /* 0x000fe200078e02ff */
[----:B------:R2:W-:Y:S01]  /*5300*/  @!P3 STG.E.U8 desc[UR36][R10.64+0x29], R47 ;  /* 0x0000292f0a00b986 */ /* 0x0005e2000c101124 */
[C---:B------:R-:W-:Y:S02]  /*5310*/  ISETP.LT.OR P3, PT, R3.reuse, 0x39, !P0 ;  /* 0x000000390300780c */ /* 0x040fe40004761670 */
[C---:B------:R-:W-:Y:S01]  /*5320*/  ISETP.LT.OR P0, PT, R3.reuse, 0x3a, !P0 ;  /* 0x0000003a0300780c */ /* 0x040fe20004701670 */
[----:B------:R2:W-:Y:S01]  /*5330*/  @!P4 STG.E.U8 desc[UR36][R8.64+0x31], R49 ;  /* 0x000031310800c986 */ /* 0x0005e2000c101124 */
[----:B------:R-:W-:-:S03]  /*5340*/  ISETP.LT.OR P4, PT, R3, 0x32, !P2 ;  /* 0x000000320300780c */ /* 0x000fc60005781670 */
[----:B------:R2:W-:Y:S01]  /*5350*/  @!P5 STG.E.U8 desc[UR36][R8.64+0x30], R13 ;  /* 0x0000300d0800d986 */ /* 0x0005e2000c101124 */
[C---:B------:R-:W-:Y:S02]  /*5360*/  ISETP.LT.OR P5, PT, R3.reuse, 0x39, !P2 ;  /* 0x000000390300780c */ /* 0x040fe400057a1670 */
[----:B------:R-:W-:Y:S01]  /*5370*/  ISETP.LT.OR P2, PT, R3, 0x3a, !P2 ;  /* 0x0000003a0300780c */ /* 0x000fe20005741670 */
[-C--:B------:R-:W-:Y:S02]  /*5380*/  @!P1 IMAD R3, R50, R22.reuse, RZ ;  /* 0x0000001632039224 */ /* 0x080fe400078e02ff */
[-C--:B0-----:R-:W-:Y:S02]  /*5390*/  @!P3 IMAD R5, R52, R22.reuse, RZ ;  /* 0x000000163405b224 */ /* 0x081fe400078e02ff */
[-C--:B------:R-:W-:Y:S01]  /*53a0*/  @!P0 IMAD R53, R53, R22.reuse, RZ ;  /* 0x0000001635358224 */ /* 0x080fe200078e02ff */
[----:B------:R2:W-:Y:S01]  /*53b0*/  @!P1 STG.E.U8 desc[UR36][R10.64+0x30], R3 ;  /* 0x000030030a009986 */ /* 0x0005e2000c101124 */
[----:B------:R-:W-:-:S04]  /*53c0*/  @!P4 IMAD R51, R51, R22, RZ ;  /* 0x000000163333c224 */ /* 0x000fc800078e02ff */
[-C--:B-1----:R-:W-:Y:S01]  /*53d0*/  @!P5 IMAD R7, R54, R22.reuse, RZ ;  /* 0x000000163607d224 */ /* 0x082fe200078e02ff */
[----:B------:R2:W-:Y:S01]  /*53e0*/  @!P4 STG.E.U8 desc[UR36][R10.64+0x31], R51 ;  /* 0x000031330a00c986 */ /* 0x0005e2000c101124 */
[----:B------:R-:W-:-:S03]  /*53f0*/  @!P2 IMAD R55, R55, R22, RZ ;  /* 0x000000163737a224 */ /* 0x000fc600078e02ff */
[----:B------:R2:W-:Y:S04]  /*5400*/  @!P3 STG.E.U8 desc[UR36][R8.64+0x38], R5 ;  /* 0x000038050800b986 */ /* 0x0005e8000c101124 */
[----:B------:R2:W-:Y:S04]  /*5410*/  @!P0 STG.E.U8 desc[UR36][R8.64+0x39], R53 ;  /* 0x0000393508008986 */ /* 0x0005e8000c101124 */
[----:B------:R2:W-:Y:S04]  /*5420*/  @!P5 STG.E.U8 desc[UR36][R10.64+0x38], R7 ;  /* 0x000038070a00d986 */ /* 0x0005e8000c101124 */
[----:B------:R2:W-:Y:S02]  /*5430*/  @!P2 STG.E.U8 desc[UR36][R10.64+0x39], R55 ;  /* 0x000039370a00a986 */ /* 0x0005e4000c101124 */
.L_x_158:
[----:B------:R-:W-:Y:S05]  /*5440*/  BSYNC B0 ;  /* 0x0000000000007941 */ /* 0x000fea0003800000 */
.L_x_28:
[----:B------:R-:W-:Y:S01]  /*5450*/  ULDC UR4, c[0x0][0xc] ;  /* 0x0000030000047ab9 */ /* 0x000fe20000000800 */
[----:B------:R-:W-:Y:S01]  /*5460*/  ULDC UR5, c[0x0][0x10] ;  /* 0x0000040000057ab9 */ /* 0x000fe20000000800 */
[----:B--2---:R-:W2:Y:S01]  /*5470*/  LDC R3, c[0x0][0x14] ;  /* 0x00000500ff037b82 */ /* 0x004ea20000000800 */
[----:B------:R-:W-:Y:S01]  /*5480*/  UIMAD.WIDE.U32 UR4, UR4, UR5, URZ ;  /* 0x00000005040472a5 */ /* 0x000fe2000f8e003f */
[----:B------:R-:W-:Y:S02]  /*5490*/  IMAD.MOV.U32 R91, RZ, RZ, -0x1 ;  /* 0xffffffffff5b7424 */ /* 0x000fe400078e00ff */
[----:B------:R-:W-:-:S03]  /*54a0*/  IMAD.MOV.U32 R89, RZ, RZ, -0x1 ;  /* 0xffffffffff597424 */ /* 0x000fc600078e00ff */
[----:B--2---:R-:W-:-:S04]  /*54b0*/  IMAD.WIDE.U32 R16, R3, UR4, R16 ;  /* 0x0000000403107c25 */ /* 0x004fc8000f8e0010 */
[----:B------:R-:W-:Y:S01]  /*54c0*/  IMAD R3, R3, UR5, RZ ;  /* 0x0000000503037c24 */ /* 0x000fe2000f8e02ff */
[----:B------:R-:W-:Y:S02]  /*54d0*/  ULDC.64 UR4, c[0x0][0x650] ;  /* 0x0001940000047ab9 */ /* 0x000fe40000000a00 */
[----:B------:R-:W-:Y:S01]  /*54e0*/  ISETP.GE.U32.AND P0, PT, R16, UR4, PT ;  /* 0x0000000410007c0c */ /* 0x000fe2000bf06070 */
[--C-:B------:R-:W-:Y:S01]  /*54f0*/  IMAD.IADD R17, R17, 0x1, R3.reuse ;  /* 0x0000000111117824 */ /* 0x100fe200078e0203 */
[----:B------:R-:W-:-:S04]  /*5500*/  PRMT R3, RZ, 0x7610, R3 ;  /* 0x00007610ff037816 */ /* 0x000fc80000000003 */
[----:B------:R-:W-:-:S13]  /*5510*/  ISETP.GE.U32.AND.EX P0, PT, R17, UR5, PT, P0 ;  /* 0x0000000511007c0c */ /* 0x000fda000bf06100 */
[----:B------:R-:W-:Y:S05]  /*5520*/  @P0 BRA `(.L_x_159) ;  /* 0x0000000400640947 */ /* 0x000fea0003800000 */
[----:B------:R-:W2:Y:S01]  /*5530*/  S2R R12, SR_CTAID.X ;  /* 0x00000000000c7919 */ /* 0x000ea20000002500 */
[----:B0--3--:R-:W0:Y:S01]  /*5540*/  LDC.64 R10, c[0x0][0x628] ;  /* 0x00018a00ff0a7b82 */ /* 0x009e220000000a00 */
[----:B------:R-:W-:Y:S01]  /*5550*/  ULDC UR4, c[0x0][0x150] ;  /* 0x0000540000047ab9 */ /* 0x000fe20000000800 */
[----:B------:R-:W-:Y:S01]  /*5560*/  IMAD.MOV.U32 R8, RZ, RZ, R16 ;  /* 0x000000ffff087224 */ /* 0x000fe200078e0010 */
[----:B------:R-:W3:Y:S01]  /*5570*/  S2R R24, SR_CTAID.Y ;  /* 0x0000000000187919 */ /* 0x000ee20000002600 */
[----:B------:R-:W-:-:S04]  /*5580*/  IMAD.MOV.U32 R9, RZ, RZ, R17 ;  /* 0x000000ffff097224 */ /* 0x000fc800078e0011 */
[----:B------:R-:W1:Y:S08]  /*5590*/  LDC R21, c[0x0][0x144] ;  /* 0x00005100ff157b82 */ /* 0x000e700000000800 */
[----:B------:R-:W1:Y:S08]  /*55a0*/  LDC R0, c[0x0][0x630] ;  /* 0x00018c00ff007b82 */ /* 0x000e700000000800 */
[----:B------:R-:W1:Y:S01]  /*55b0*/  LDC.64 R14, c[0x0][0x620] ;  /* 0x00018800ff0e7b82 */ /* 0x000e620000000a00 */
[----:B0-----:R-:W-:-:S04]  /*55c0*/  ISETP.NE.U32.AND P0, PT, R10, RZ, PT ;  /* 0x000000ff0a00720c */ /* 0x001fc80003f05070 */
[----:B------:R-:W-:Y:S02]  /*55d0*/  ISETP.NE.AND.EX P0, PT, R11, RZ, PT, P0 ;  /* 0x000000ff0b00720c */ /* 0x000fe40003f05300 */
[----:B--2---:R-:W-:-:S05]  /*55e0*/  I2FP.F32.U32 R3, R12 ;  /* 0x0000000c00037245 */ /* 0x004fca0000201000 */
[----:B------:R-:W-:-:S04]  /*55f0*/  FMUL R3, R3, UR4 ;  /* 0x0000000403037c20 */ /* 0x000fc80008400000 */
[----:B------:R0:W2:Y:S02]  /*5600*/  F2I.U32.TRUNC.NTZ R20, R3 ;  /* 0x0000000300147305 */ /* 0x0000a4000020f000 */
[----:B---3--:R-:W-:Y:S05]  /*5610*/  @!P0 BRA `(.L_x_160) ;  /* 0x0000000000288947 */ /* 0x008fea0003800000 */
[----:B0-----:R-:W0:Y:S02]  /*5620*/  LDC R3, c[0x0][0x634] ;  /* 0x00018d00ff037b82 */ /* 0x001e240000000800 */
        /* <DEDUP_REMOVED lines=9> */
.L_x_160:
[----:B------:R-:W3:Y:S01]  /*56c0*/  LDC.64 R28, c[0x0][0x640] ;  /* 0x00019000ff1c7b82 */ /* 0x000ee20000000a00 */
[-CC-:B-1----:R-:W-:Y:S01]  /*56d0*/  SHF.R.U64 R89, R8, R0.reuse, R9.reuse ;  /* 0x0000000008597219 */ /* 0x182fe20000001209 */
[----:B--2---:R-:W-:Y:S01]  /*56e0*/  IMAD.MOV R20, RZ, RZ, -R20 ;  /* 0x000000ffff147224 */ /* 0x004fe200078e0a14 */
[----:B------:R-:W-:Y:S01]  /*56f0*/  SHF.R.U32.HI R0, RZ, R0, R9 ;  /* 0x00000000ff007219 */ /* 0x000fe20000011609 */
[----:B------:R-:W-:Y:S01]  /*5700*/  ULDC UR4, c[0x0][0x154] ;  /* 0x0000550000047ab9 */ /* 0x000fe20000000800 */
[----:B0-----:R-:W-:Y:S01]  /*5710*/  IADD3 R3, P0, RZ, -R89, RZ ;  /* 0x80000059ff037210 */ /* 0x001fe20007f1e0ff */
[----:B------:R-:W-:Y:S02]  /*5720*/  IMAD R21, R21, R20, R12 ;  /* 0x0000001415157224 */ /* 0x000fe400078e020c */
[----:B------:R-:W0:Y:S01]  /*5730*/  LDC R6, c[0x0][0x618] ;  /* 0x00018600ff067b82 */ /* 0x000e220000000800 */
[----:B------:R-:W-:Y:S02]  /*5740*/  IMAD.MOV.U32 R7, RZ, RZ, 0x1 ;  /* 0x00000001ff077424 */ /* 0x000fe400078e00ff */
[----:B------:R-:W-:-:S04]  /*5750*/  IMAD.X R5, RZ, RZ, ~R0, P0 ;  /* 0x000000ffff057224 */ /* 0x000fc800000e0e00 */
[-C--:B------:R-:W-:Y:S01]  /*5760*/  IMAD R0, R5, R14.reuse, RZ ;  /* 0x0000000e05007224 */ /* 0x080fe200078e02ff */
[----:B------:R-:W1:Y:S01]  /*5770*/  LDC R8, c[0x0][0x608] ;  /* 0x00018200ff087b82 */ /* 0x000e620000000800 */
[----:B------:R-:W-:-:S04]  /*5780*/  IMAD.WIDE.U32 R4, R3, R14, R16 ;  /* 0x0000000e03047225 */ /* 0x000fc800078e0010 */
[----:B------:R-:W-:Y:S01]  /*5790*/  IMAD R3, R3, R15, R0 ;  /* 0x0000000f03037224 */ /* 0x000fe200078e0200 */
[----:B------:R-:W-:Y:S02]  /*57a0*/  I2FP.F32.U32 R0, R24 ;  /* 0x0000001800007245 */ /* 0x000fe40000201000 */
[----:B------:R-:W2:Y:S01]  /*57b0*/  LDC R26, c[0x0][0x658] ;  /* 0x00019600ff1a7b82 */ /* 0x000ea20000000800 */
[----:B------:R-:W-:Y:S01]  /*57c0*/  IMAD.IADD R3, R5, 0x1, R3 ;  /* 0x0000000105037824 */ /* 0x000fe200078e0203 */
[----:B---3--:R-:W-:Y:S01]  /*57d0*/  ISETP.NE.U32.AND P0, PT, R28, RZ, PT ;  /* 0x000000ff1c00720c */ /* 0x008fe20003f05070 */
[----:B------:R-:W-:Y:S01]  /*57e0*/  FMUL R0, R0, UR4 ;  /* 0x0000000400007c20 */ /* 0x000fe20008400000 */
[----:B------:R-:W-:Y:S02]  /*57f0*/  IMAD.MOV.U32 R5, RZ, RZ, -0x1 ;  /* 0xffffffffff057424 */ /* 0x000fe400078e00ff */
[----:B------:R-:W-:Y:S01]  /*5800*/  ISETP.NE.AND.EX P0, PT, R29, RZ, PT, P0 ;  /* 0x000000ff1d00720c */ /* 0x000fe20003f05300 */
[----:B------:R3:W2:Y:S01]  /*5810*/  F2I.U32.TRUNC.NTZ R13, R0 ;  /* 0x00000000000d7305 */ /* 0x0006a2000020f000 */
[----:B------:R-:W3:Y:S01]  /*5820*/  LDC R15, c[0x0][0x148] ;  /* 0x00005200ff0f7b82 */ /* 0x000ee20000000800 */
[----:B0-----:R-:W-:-:S02]  /*5830*/  SHF.R.U64 R12, R4, R6, R3 ;  /* 0x00000006040c7219 */ /* 0x001fc40000001203 */
[----:B------:R-:W-:-:S05]  /*5840*/  SHF.R.U32.HI R3, RZ, R6, R3 ;  /* 0x00000006ff037219 */ /* 0x000fca0000011603 */
[----:B------:R-:W0:Y:S01]  /*5850*/  LDC R20, c[0x0][0x600] ;  /* 0x00018000ff147b82 */ /* 0x000e220000000800 */
[-CC-:B-1----:R-:W-:Y:S02]  /*5860*/  SHF.R.U64 R10, R12, R8.reuse, R3.reuse ;  /* 0x000000080c0a7219 */ /* 0x182fe40000001203 */
[----:B------:R-:W-:-:S05]  /*5870*/  SHF.R.U32.HI R3, RZ, R8, R3 ;  /* 0x00000008ff037219 */ /* 0x000fca0000011603 */
[----:B------:R-:W1:Y:S01]  /*5880*/  LDC R27, c[0x0][0x648] ;  /* 0x00019200ff1b7b82 */ /* 0x000e620000000800 */
[-C--:B--2---:R-:W-:Y:S02]  /*5890*/  SHF.L.U32 R4, R5, R26.reuse, RZ ;  /* 0x0000001a05047219 */ /* 0x084fe400000006ff */
[-CC-:B------:R-:W-:Y:S02]  /*58a0*/  SHF.R.U64 R14, R10, R26.reuse, R3.reuse ;  /* 0x0000001a0a0e7219 */ /* 0x180fe40000001203 */
[----:B------:R-:W-:Y:S02]  /*58b0*/  SHF.R.U32.HI R5, RZ, R26, R3 ;  /* 0x0000001aff057219 */ /* 0x000fe40000011603 */
[----:B------:R-:W-:Y:S01]  /*58c0*/  LOP3.LUT R25, RZ, R4, RZ, 0x33, !PT ;  /* 0x00000004ff197212 */ /* 0x000fe200078e33ff */
[----:B------:R-:W2:Y:S01]  /*58d0*/  LDC R30, c[0x0][0x638] ;  /* 0x00018e00ff1e7b82 */ /* 0x000ea20000000800 */
[----:B------:R-:W-:Y:S01]  /*58e0*/  SHF.L.U32 R26, R7, R26, RZ ;  /* 0x0000001a071a7219 */ /* 0x000fe200000006ff */
[----:B------:R-:W-:-:S06]  /*58f0*/  IMAD.MOV.U32 R4, RZ, RZ, R14 ;  /* 0x000000ffff047224 */ /* 0x000fcc00078e000e */
[----:B------:R-:W0:Y:S01]  /*5900*/  LDC R31, c[0x0][0x610] ;  /* 0x00018400ff1f7b82 */ /* 0x000e220000000800 */
[----:B------:R-:W-:Y:S05]  /*5910*/  @!P0 BRA `(.L_x_161) ;  /* 0x0000000000288947 */ /* 0x000fea0003800000 */
[----:B------:R-:W4:Y:S02]  /*5920*/  LDC R3, c[0x0][0x64c] ;  /* 0x00019300ff037b82 */ /* 0x000f240000000800 */
[----:B----4-:R-:W-:-:S05]  /*5930*/  IADD3 R3, P0, R14, R3, RZ ;  /* 0x000000030e037210 */ /* 0x010fca0007f1e0ff */
        /* <DEDUP_REMOVED lines=8> */
.L_x_161:
[----:B------:R-:W-:Y:S01]  /*59c0*/  ISETP.NE.AND P0, PT, R2, 0x1, PT ;  /* 0x000000010200780c */ /* 0x000fe20003f05270 */
[----:B0-----:R-:W-:Y:S01]  /*59d0*/  VIADD R7, R20, 0xffffffff ;  /* 0xffffffff14077836 */ /* 0x001fe20000000000 */
[----:B-1-3--:R-:W-:Y:S01]  /*59e0*/  SHF.R.U64 R0, R4, R27, R5 ;  /* 0x0000001b04007219 */ /* 0x00afe20000001205 */
[----:B------:R-:W-:Y:S01]  /*59f0*/  IMAD.MOV R13, RZ, RZ, -R13 ;  /* 0x000000ffff0d7224 */ /* 0x000fe200078e0a0d */
[----:B------:R-:W-:Y:S01]  /*5a00*/  LOP3.LUT R5, R10, R25, RZ, 0xc0, !PT ;  /* 0x000000190a057212 */ /* 0x000fe200078ec0ff */
[----:B------:R-:W-:Y:S01]  /*5a10*/  IMAD.MOV.U32 R4, RZ, RZ, 0x1 ;  /* 0x00000001ff047424 */ /* 0x000fe200078e00ff */
[----:B------:R-:W-:Y:S01]  /*5a20*/  LOP3.LUT R12, R12, R7, RZ, 0xc0, !PT ;  /* 0x000000070c0c7212 */ /* 0x000fe200078ec0ff */
[----:B------:R-:W-:Y:S02]  /*5a30*/  IMAD.MOV R3, RZ, RZ, -R0 ;  /* 0x000000ffff037224 */ /* 0x000fe400078e0a00 */
[----:B------:R-:W-:Y:S02]  /*5a40*/  IMAD R0, R26, R0, R5 ;  /* 0x000000001a007224 */ /* 0x000fe400078e0205 */
[----:B--2---:R-:W-:-:S02]  /*5a50*/  IMAD R3, R3, R30, R14 ;  /* 0x0000001e03037224 */ /* 0x004fc400078e020e */
[----:B------:R-:W-:Y:S02]  /*5a60*/  @P0 IMAD R21, R15, R13, R24 ;  /* 0x0000000d0f150224 */ /* 0x000fe400078e0218 */
[----:B------:R-:W-:Y:S01]  /*5a70*/  IMAD R5, R3, R20, R12 ;  /* 0x0000001403057224 */ /* 0x000fe200078e020c */
[----:B------:R-:W-:Y:S01]  /*5a80*/  PRMT R3, R4, 0x7610, R3 ;  /* 0x0000761004037816 */ /* 0x000fe20000000003 */
[----:B------:R-:W-:-:S05]  /*5a90*/  IMAD R0, R0, R31, R21 ;  /* 0x0000001f00007224 */ /* 0x000fca00078e0215 */
[----:B------:R-:W-:Y:S02]  /*5aa0*/  SEL R91, R5, R0, !P0 ;  /* 0x00000000055b7207 */ /* 0x000fe40004000000 */
[----:B------:R-:W-:-:S07]  /*5ab0*/  SEL R0, R0, R5, !P0 ;  /* 0x0000000500007207 */ /* 0x000fce0004000000 */
.L_x_159:
[----:B------:R-:W-:Y:S01]  /*5ac0*/  LOP3.LUT P0, RZ, R3, 0xff, RZ, 0xc0, !PT ;  /* 0x000000ff03ff7812 */ /* 0x000fe2000780c0ff */
[----:B------:R-:W-:-:S12]  /*5ad0*/  IMAD.MOV.U32 R90, RZ, RZ, R0 ;  /* 0x000000ffff5a7224 */ /* 0x000fd800078e0000 */
[----:B------:R-:W-:Y:S05]  /*5ae0*/  @P0 BRA `(.L_x_162) ;  /* 0xffffffb400140947 */ /* 0x000fea000383ffff */
[----:B------:R-:W-:Y:S05]  /*5af0*/  EXIT ;  /* 0x000000000000794d */ /* 0x000fea0003800000 */
.L_x_3:
[----:B0-----:R-:W-:Y:S01]  /*5b00*/  ULDC.64 UR4, c[0x0][0x650] ;  /* 0x0001940000047ab9 */ /* 0x001fe20000000a00 */
        /* <DEDUP_REMOVED lines=25> */
.L_x_164:
[--C-:B------:R-:W-:Y:S01]  /*5ca0*/  SHF.R.U64 R12, R10, R14, R11.reuse ;  /* 0x0000000e0a0c7219 */ /* 0x100fe2000000120b */
[----:B------:R-:W0:Y:S01]  /*5cb0*/  LDC R22, c[0x0][0x618] ;  /* 0x00018600ff167b82 */ /* 0x000e220000000800 */
[----:B------:R-:W-:Y:S01]  /*5cc0*/  I2FP.F32.U32 R6, R4 ;  /* 0x0000000400067245 */ /* 0x000fe20000201000 */
[----:B------:R-:W-:Y:S01]  /*5cd0*/  ULDC UR4, c[0x0][0x150] ;  /* 0x0000540000047ab9 */ /* 0x000fe20000000800 */
[----:B------:R-:W-:Y:S02]  /*5ce0*/  SHF.R.U32.HI R5, RZ, R14, R11 ;  /* 0x0000000eff057219 */ /* 0x000fe4000001160b */
[----:B------:R-:W-:Y:S01]  /*5cf0*/  IADD3 R9, P0, RZ, -R12, RZ ;  /* 0x8000000cff097210 */ /* 0x000fe20007f1e0ff */
[----:B------:R-:W-:Y:S01]  /*5d00*/  FMUL R11, R6, UR4 ;  /* 0x00000004060b7c20 */ /* 0x000fe20008400000 */
[----:B------:R-:W-:Y:S01]  /*5d10*/  ULDC UR4, c[0x0][0x154] ;  /* 0x0000550000047ab9 */ /* 0x000fe20000000800 */
[----:B------:R-:W1:Y:S02]  /*5d20*/  LDC.64 R24, c[0x0][0x640] ;  /* 0x00019000ff187b82 */ /* 0x000e640000000a00 */
[----:B------:R-:W-:-:S02]  /*5d30*/  IMAD.X R5, RZ, RZ, ~R5, P0 ;  /* 0x000000ffff057224 */ /* 0x000fc400000e0e05 */
[----:B------:R-:W2:Y:S01]  /*5d40*/  F2I.U32.TRUNC.NTZ R11, R11 ;  /* 0x0000000b000b7305 */ /* 0x000ea2000020f000 */
[----:B------:R-:W-:-:S03]  /*5d50*/  IMAD.WIDE.U32 R6, R9, R20, R16 ;  /* 0x0000001409067225 */ /* 0x000fc600078e0010 */
[----:B------:R-:W3:Y:S01]  /*5d60*/  LDC R13, c[0x0][0x144] ;  /* 0x00005100ff0d7b82 */ /* 0x000ee20000000800 */
[----:B------:R-:W-:-:S04]  /*5d70*/  IMAD R8, R5, R20, RZ ;  /* 0x0000001405087224 */ /* 0x000fc800078e02ff */
[----:B------:R-:W-:Y:S02]  /*5d80*/  IMAD R5, R9, R21, R8 ;  /* 0x0000001509057224 */ /* 0x000fe400078e0208 */
[----:B------:R-:W-:Y:S01]  /*5d90*/  IMAD.MOV.U32 R8, RZ, RZ, -0x1 ;  /* 0xffffffffff087424 */ /* 0x000fe200078e00ff */
[----:B------:R-:W4:Y:S01]  /*5da0*/  LDC R14, c[0x0][0x608] ;  /* 0x00018200ff0e7b82 */ /* 0x000f220000000800 */
[----:B------:R-:W-:Y:S01]  /*5db0*/  IMAD.IADD R5, R7, 0x1, R5 ;  /* 0x0000000107057824 */ /* 0x000fe200078e0205 */
[----:B------:R-:W-:-:S04]  /*5dc0*/  I2FP.F32.U32 R7, R3 ;  /* 0x0000000300077245 */ /* 0x000fc80000201000 */
[-C--:B0-----:R-:W-:Y:S01]  /*5dd0*/  SHF.R.U64 R10, R6, R22.reuse, R5 ;  /* 0x00000016060a7219 */ /* 0x081fe20000001205 */
[----:B--2---:R-:W-:Y:S01]  /*5de0*/  IMAD.MOV R6, RZ, RZ, -R11 ;  /* 0x000000ffff067224 */ /* 0x004fe200078e0a0b */
[----:B------:R-:W0:Y:S01]  /*5df0*/  LDC R9, c[0x0][0x658] ;  /* 0x00019600ff097b82 */ /* 0x000e220000000800 */
[----:B-1----:R-:W-:Y:S01]  /*5e00*/  ISETP.NE.U32.AND P0, PT, R24, RZ, PT ;  /* 0x000000ff1800720c */ /* 0x002fe20003f05070 */
[----:B------:R-:W-:Y:S01]  /*5e10*/  FMUL R7, R7, UR4 ;  /* 0x0000000407077c20 */ /* 0x000fe20008400000 */
[----:B------:R-:W-:Y:S02]  /*5e20*/  SHF.R.U32.HI R5, RZ, R22, R5 ;  /* 0x00000016ff057219 */ /* 0x000fe40000011605 */
[----:B------:R-:W-:-:S03]  /*5e30*/  ISETP.NE.AND.EX P0, PT, R25, RZ, PT, P0 ;  /* 0x000000ff1900720c */ /* 0x000fc60003f05300 */
[----:B------:R-:W1:Y:S01]  /*5e40*/  LDC R20, c[0x0][0x148] ;  /* 0x00005200ff147b82 */ /* 0x000e620000000800 */
[----:B---3--:R-:W-:Y:S02]  /*5e50*/  IMAD R23, R13, R6, R4 ;  /* 0x000000060d177224 */ /* 0x008fe400078e0204 */
[----:B------:R-:W-:-:S05]  /*5e60*/  IMAD.MOV.U32 R6, RZ, RZ, 0x1 ;  /* 0x00000001ff067424 */ /* 0x000fca00078e00ff */
[----:B------:R-:W2:Y:S01]  /*5e70*/  LDC R21, c[0x0][0x600] ;  /* 0x00018000ff157b82 */ /* 0x000ea20000000800 */
[-CC-:B----4-:R-:W-:Y:S02]  /*5e80*/  SHF.R.U64 R13, R10, R14.reuse, R5.reuse ;  /* 0x0000000e0a0d7219 */ /* 0x190fe40000001205 */
[----:B------:R-:W-:Y:S02]  /*5e90*/  SHF.R.U32.HI R4, RZ, R14, R5 ;  /* 0x0000000eff047219 */ /* 0x000fe40000011605 */
[----:B------:R3:W4:Y:S03]  /*5ea0*/  F2I.U32.TRUNC.NTZ R14, R7 ;  /* 0x00000007000e7305 */ /* 0x000726000020f000 */
[----:B------:R-:W1:Y:S01]  /*5eb0*/  LDC R26, c[0x0][0x648] ;  /* 0x00019200ff1a7b82 */ /* 0x000e620000000800 */
[-C--:B0-----:R-:W-:Y:S02]  /*5ec0*/  SHF.R.U64 R15, R13, R9.reuse, R4 ;  /* 0x000000090d0f7219 */ /* 0x081fe40000001204 */
[----:B------:R-:W-:-:S02]  /*5ed0*/  SHF.L.U32 R8, R8, R9, RZ ;  /* 0x0000000908087219 */ /* 0x000fc400000006ff */
[-C--:B------:R-:W-:Y:S01]  /*5ee0*/  SHF.R.U32.HI R5, RZ, R9.reuse, R4 ;  /* 0x00000009ff057219 */ /* 0x080fe20000011604 */
[----:B------:R-:W-:Y:S01]  /*5ef0*/  IMAD.MOV.U32 R4, RZ, RZ, R15 ;  /* 0x000000ffff047224 */ /* 0x000fe200078e000f */
[----:B------:R-:W-:Y:S01]  /*5f00*/  SHF.L.U32 R22, R6, R9, RZ ;  /* 0x0000000906167219 */ /* 0x000fe200000006ff */
[----:B------:R-:W0:Y:S01]  /*5f10*/  LDC R27, c[0x0][0x638] ;  /* 0x00018e00ff1b7b82 */ /* 0x000e220000000800 */
[----:B------:R-:W-:-:S07]  /*5f20*/  LOP3.LUT R28, RZ, R8, RZ, 0x33, !PT ;  /* 0x00000008ff1c7212 */ /* 0x000fce00078e33ff */
        /* <DEDUP_REMOVED lines=12> */
.L_x_165:
[----:B------:R-:W-:Y:S01]  /*5ff0*/  ISETP.NE.AND P0, PT, R2, 0x1, PT ;  /* 0x000000010200780c */ /* 0x000fe20003f05270 */
[----:B--2---:R-:W-:Y:S01]  /*6000*/  VIADD R7, R21, 0xffffffff ;  /* 0xffffffff15077836 */ /* 0x004fe20000000000 */
[----:B-1----:R-:W-:Y:S01]  /*6010*/  SHF.R.U64 R5, R4, R26, R5 ;  /* 0x0000001a04057219 */ /* 0x002fe20000001205 */
[----:B------:R-:W-:Y:S01]  /*6020*/  IMAD.MOV R14, RZ, RZ, -R14 ;  /* 0x000000ffff0e7224 */ /* 0x000fe200078e0a0e */
[----:B------:R-:W-:Y:S01]  /*6030*/  LOP3.LUT R4, R13, R28, RZ, 0xc0, !PT ;  /* 0x0000001c0d047212 */ /* 0x000fe200078ec0ff */
[----:B------:R-:W-:Y:S01]  /*6040*/  IMAD.MOV.U32 R8, RZ, RZ, R12 ;  /* 0x000000ffff087224 */ /* 0x000fe200078e000c */
[----:B------:R-:W-:Y:S01]  /*6050*/  LOP3.LUT R10, R10, R7, RZ, 0xc0, !PT ;  /* 0x000000070a0a7212 */ /* 0x000fe200078ec0ff */
[----:B------:R-:W-:Y:S02]  /*6060*/  IMAD.MOV R6, RZ, RZ, -R5 ;  /* 0x000000ffff067224 */ /* 0x000fe400078e0a05 */
[----:B------:R-:W-:-:S04]  /*6070*/  IMAD R4, R22, R5, R4 ;  /* 0x0000000516047224 */ /* 0x000fc800078e0204 */
[----:B------:R-:W-:Y:S02]  /*6080*/  @P0 IMAD R23, R20, R14, R3 ;  /* 0x0000000e14170224 */ /* 0x000fe400078e0203 */
[----:B0-----:R-:W-:Y:S02]  /*6090*/  IMAD R3, R6, R27, R15 ;  /* 0x0000001b06037224 */ /* 0x001fe400078e020f */
[----:B------:R-:W-:Y:S02]  /*60a0*/  IMAD R7, R4, R29, R23 ;  /* 0x0000001d04077224 */ /* 0x000fe400078e0217 */
[----:B------:R-:W-:Y:S02]  /*60b0*/  IMAD R4, R3, R21, R10 ;  /* 0x0000001503047224 */ /* 0x000fe400078e020a */
[----:B------:R-:W-:-:S03]  /*60c0*/  IMAD.MOV.U32 R6, RZ, RZ, 0x1 ;  /* 0x00000001ff067424 */ /* 0x000fc600078e00ff */
[----:B------:R-:W-:Y:S02]  /*60d0*/  SEL R9, R4, R7, !P0 ;  /* 0x0000000704097207 */ /* 0x000fe40004000000 */
[----:B------:R-:W-:-:S07]  /*60e0*/  SEL R7, R7, R4, !P0 ;  /* 0x0000000407077207 */ /* 0x000fce0004000000 */
.L_x_163:
[----:B------:R-:W-:-:S08]  /*60f0*/  NOP ;  /* 0x0000000000007918 */ /* 0x000fd00000000000 */
[----:B------:R-:W0:-:S00]  /*6100*/  USETMAXREG.DEALLOC.CTAPOOL 0x28 ;  /* 0x00000028000079c8 */ /* 0x000e0000080e0500 */
[----:B0-----:R-:W-:-:S13]  /*6110*/  ISETP.NE.AND P0, PT, R0, RZ, PT ;  /* 0x000000ff0000720c */ /* 0x001fda0003f05270 */
[----:B------:R-:W-:Y:S05]  /*6120*/  @P0 EXIT ;  /* 0x000000000000094d */ /* 0x000fea0003800000 */
[----:B------:R-:W-:Y:S01]  /*6130*/  LOP3.LUT P0, RZ, R6, 0xff, RZ, 0xc0, !PT ;  /* 0x000000ff06ff7812 */ /* 0x000fe2000780c0ff */
[----:B------:R-:W-:Y:S02]  /*6140*/  IMAD.MOV.U32 R0, RZ, RZ, 0x1 ;  /* 0x00000001ff007424 */ /* 0x000fe400078e00ff */
[----:B------:R-:W-:-:S10]  /*6150*/  IMAD.MOV.U32 R12, RZ, RZ, RZ ;  /* 0x000000ffff0c7224 */ /* 0x000fd400078e00ff */
[----:B------:R-:W-:Y:S05]  /*6160*/  @!P0 BRA `(.L_x_166) ;  /* 0x0000000c00308947 */ /* 0x000fea0003800000 */
[----:B------:R-:W0:Y:S01]  /*6170*/  LDC R0, c[0x0][0x28c] ;  /* 0x0000a300ff007b82 */ /* 0x000e220000000800 */
[----:B------:R-:W-:Y:S01]  /*6180*/  ULDC UR5, c[0x0][0x600] ;  /* 0x0001800000057ab9 */ /* 0x000fe20000000800 */
[----:B------:R-:W-:Y:S01]  /*6190*/  ULDC UR4, c[0x0][0xc] ;  /* 0x0000030000047ab9 */ /* 0x000fe20000000800 */
[----:B------:R-:W-:Y:S01]  /*61a0*/  UIADD3 UR16, UR5, -0x1, URZ ;  /* 0xffffffff05107890 */ /* 0x000fe2000fffe03f */
[C---:B------:R-:W-:Y:S01]  /*61b0*/  LOP3.LUT P2, RZ, R18.reuse, 0x7f, RZ, 0xc0, !PT ;  /* 0x0000007f12ff7812 */ /* 0x040fe2000784c0ff */
[----:B------:R-:W-:Y:S01]  /*61c0*/  ULDC UR6, c[0x0][0x658] ;  /* 0x0001960000067ab9 */ /* 0x000fe20000000800 */
[----:B------:R-:W-:Y:S01]  /*61d0*/  ULDC UR5, c[0x0][0x10] ;  /* 0x0000040000057ab9 */ /* 0x000fe20000000800 */
[----:B------:R-:W-:Y:S01]  /*61e0*/  UMOV UR7, 0xffffffff ;  /* 0xffffffff00077882 */ /* 0x000fe20000000000 */
[----:B------:R-:W-:Y:S01]  /*61f0*/  UMOV UR8, 0x1 ;  /* 0x0000000100087882 */ /* 0x000fe20000000000 */
[----:B------:R-:W-:Y:S01]  /*6200*/  UIMAD.WIDE.U32 UR4, UR4, UR5, URZ ;  /* 0x00000005040472a5 */ /* 0x000fe2000f8e003f */
[----:B------:R-:W-:Y:S01]  /*6210*/  LOP3.LUT P0, RZ, R18, 0x1f, RZ, 0xc0, !PT ;  /* 0x0000001f12ff7812 */ /* 0x000fe2000780c0ff */
[----:B------:R-:W-:Y:S01]  /*6220*/  USHF.L.U32 UR7, UR7, UR6, URZ ;  /* 0x0000000607077299 */ /* 0x000fe2000800063f */
[----:B------:R-:W-:Y:S01]  /*6230*/  BSSY B0, `(.L_x_166) ;  /* 0x00000bf000007945 */ /* 0x000fe20003800000 */
[----:B------:R-:W-:Y:S01]  /*6240*/  USHF.L.U32 UR18, UR8, UR6, URZ ;  /* 0x0000000608127299 */ /* 0x000fe2000800063f */
[----:B------:R-:W-:Y:S01]  /*6250*/  IMAD.MOV.U32 R13, RZ, RZ, 0x1 ;  /* 0x00000001ff0d7424 */ /* 0x000fe200078e00ff */
[----:B------:R-:W-:Y:S01]  /*6260*/  LOP3.LUT R11, R19, 0x2, RZ, 0xfc, !PT ;  /* 0x00000002130b7812 */ /* 0x000fe200078efcff */
[----:B------:R-:W-:Y:S01]  /*6270*/  ULDC UR6, c[0x0][0x14] ;  /* 0x0000050000067ab9 */ /* 0x000fe20000000800 */
[----:B------:R-:W-:Y:S01]  /*6280*/  PLOP3.LUT P0, PT, P0, P2, PT, 0x8a, 0x0 ;  /* 0x000000000000781c */ /* 0x000fe20000705172 */
[----:B------:R-:W-:Y:S01]  /*6290*/  UIMAD.WIDE.U32 UR20, UR4, UR6, URZ ;  /* 0x00000006041472a5 */ /* 0x000fe2000f8e003f */
[----:B------:R-:W-:Y:S01]  /*62a0*/  IMAD.MOV.U32 R12, RZ, RZ, RZ ;  /* 0x000000ffff0c7224 */ /* 0x000fe200078e00ff */
[----:B------:R-:W-:-:S02]  /*62b0*/  UIMAD UR13, UR5, UR6, URZ ;  /* 0x00000006050d72a4 */ /* 0x000fc4000f8e023f */
[----:B------:R-:W-:Y:S01]  /*62c0*/  ULOP3.LUT UR17, URZ, UR7, URZ, 0x33, !UPT ;  /* 0x000000073f117292 */ /* 0x000fe2000f8e333f */
[----:B0-----:R-:W-:Y:S01]  /*62d0*/  VIADD R0, R0, 0x7f ;  /* 0x0000007f00007836 */ /* 0x001fe20000000000 */
[----:B------:R-:W-:Y:S01]  /*62e0*/  UIADD3 UR13, UR21, UR13, URZ ;  /* 0x0000000d150d7290 */ /* 0x000fe2000fffe03f */
[----:B------:R-:W-:-:S03]  /*62f0*/  ULDC.64 UR22, c[0x0][0x198] ;  /* 0x0000660000167ab9 */ /* 0x000fc60000000a00 */
[----:B------:R-:W-:-:S04]  /*6300*/  SHF.R.S32.HI R3, RZ, 0x1f, R0 ;  /* 0x0000001fff037819 */ /* 0x000fc80000011400 */
[----:B------:R-:W-:Y:S01]  /*6310*/  LEA.HI R3, R3, R0, RZ, 0x7 ;  /* 0x0000000003037211 */ /* 0x000fe200078f38ff */
[----:B------:R-:W-:-:S03]  /*6320*/  IMAD.MOV.U32 R0, RZ, RZ, 0x1 ;  /* 0x00000001ff007424 */ /* 0x000fc600078e00ff */
[----:B------:R-:W-:-:S05]  /*6330*/  SHF.R.S32.HI R3, RZ, 0x7, R3 ;  /* 0x00000007ff037819 */ /* 0x000fca0000011403 */
[----:B------:R-:W-:-:S07]  /*6340*/  VIADD R10, R3, 0x1 ;  /* 0x00000001030a7836 */ /* 0x000fce0000000000 */
.L_x_178:
[----:B------:R-:W-:-:S03]  /*6350*/  UMOV UR4, 0xffffffff ;  /* 0xffffffff00047882 */ /* 0x000fc60000000000 */
[----:B------:R-:W-:Y:S05]  /*6360*/  BRA.DIV UR4, `(.L_x_167) ;  /* 0x0000000e04bc7947 */ /* 0x000fea000b800000 */
[----:B------:R-:W-:-:S13]  /*6370*/  ELECT P6, URZ, PT ;  /* 0x00000000003f782f */ /* 0x000fda00038c0000 */
.L_x_190:
[----:B------:R-:W0:Y:S01]  /*6380*/  LDC R4, c[0x0][0x28c] ;  /* 0x0000a300ff047b82 */ /* 0x000e220000000800 */
[----:B------:R-:W-:Y:S01]  /*6390*/  BSSY B1, `(.L_x_168) ;  /* 0x0000037000017945 */ /* 0x000fe20003800000 */
[----:B0-----:R-:W-:-:S13]  /*63a0*/  ISETP.LT.OR P6, PT, R4, 0x1, !P6 ;  /* 0x000000010400780c */ /* 0x001fda00077c1670 */
[----:B------:R-:W-:Y:S05]  /*63b0*/  @P6 BRA `(.L_x_169) ;  /* 0x0000000000d06947 */ /* 0x000fea0003800000 */
[----:B------:R-:W-:Y:S02]  /*63c0*/  IMAD.SHL.U32 R15, R9, 0x40, RZ ;  /* 0x00000040090f7824 */ /* 0x000fe400078e00ff */
[----:B------:R-:W-:Y:S02]  /*63d0*/  IMAD.SHL.U32 R18, R7, 0x100, RZ ;  /* 0x0000010007127824 */ /* 0x000fe400078e00ff */
[----:B------:R-:W-:Y:S02]  /*63e0*/  IMAD.MOV.U32 R20, RZ, RZ, RZ ;  /* 0x000000ffff147224 */ /* 0x000fe400078e00ff */
[----:B------:R-:W-:Y:S02]  /*63f0*/  IMAD.MOV.U32 R4, RZ, RZ, R10 ;  /* 0x000000ffff047224 */ /* 0x000fe400078e000a */
[----:B------:R-:W-:Y:S02]  /*6400*/  IMAD.MOV.U32 R5, RZ, RZ, R0 ;  /* 0x000000ffff057224 */ /* 0x000fe400078e0000 */
[----:B------:R-:W-:-:S07]  /*6410*/  IMAD.MOV.U32 R6, RZ, RZ, R12 ;  /* 0x000000ffff067224 */ /* 0x000fce00078e000c */
.L_x_173:
[----:B------:R-:W0:Y:S01]  /*6420*/  S2R R14, SR_CgaCtaId ;  /* 0x00000000000e7919 */ /* 0x000e220000008800 */
[----:B------:R-:W-:Y:S01]  /*6430*/  MOV R7, 0x400 ;  /* 0x0000040000077802 */ /* 0x000fe20000000f00 */
[----:B------:R-:W1:Y:S03]  /*6440*/  @!P2 LDC R9, c[0x0][0x500] ;  /* 0x00014000ff09ab82 */ /* 0x000e660000000800 */
[----:B0-----:R-:W-:Y:S02]  /*6450*/  LEA R21, R14, R7, 0x18 ;  /* 0x000000070e157211 */ /* 0x001fe400078ec0ff */
[----:B------:R-:W-:-:S03]  /*6460*/  SHF.L.U32 R7, R5, 0x1f, RZ ;  /* 0x0000001f05077819 */ /* 0x000fc600000006ff */
[----:B------:R-:W-:-:S04]  /*6470*/  IMAD R14, R6, 0x8, R21 ;  /* 0x00000008060e7824 */ /* 0x000fc800078e0215 */
[----:B------:R-:W0:Y:S02]  /*6480*/  SYNCS.PHASECHK.TRANS64.TRYWAIT P1, [R14+URZ+0x28], R7 ;  /* 0x000028070e0075a7 */ /* 0x000e24000802017f */
[----:B01----:R-:W-:Y:S05]  /*6490*/  @!P1 BRA `(.L_x_170) ;  /* 0x0000000c00909947 */ /* 0x003fea0003800000 */
.L_x_191:
[----:B0-----:R-:W-:Y:S01]  /*64a0*/  PRMT R7, R11, 0x9910, RZ ;  /* 0x000099100b077816 */ /* 0x001fe200000000ff */
[----:B------:R0:W-:Y:S03]  /*64b0*/  @!P2 SYNCS.ARRIVE.TRANS64 RZ, [R14+URZ], R9 ;  /* 0x000000090effa9a7 */ /* 0x0001e6000800003f */
[----:B------:R-:W-:-:S13]  /*64c0*/  ISETP.NE.AND P1, PT, R7, 0x2, PT ;  /* 0x000000020700780c */ /* 0x000fda0003f25270 */
[----:B0-----:R-:W-:Y:S05]  /*64d0*/  @P1 BRA `(.L_x_171) ;  /* 0x0000000000041947 */ /* 0x001fea0003800000 */
[----:B------:R-:W-:Y:S01]  /*64e0*/  BPT.TRAP 0x1 ;  /* 0x000000040000795c */ /* 0x000fe20000300000 */
.L_x_171:
[----:B------:R-:W-:Y:S05]  /*64f0*/  @P0 BRA `(.L_x_172) ;  /* 0x0000000000040947 */ /* 0x000fea0003800000 */
[----:B------:R-:W-:Y:S01]  /*6500*/  BPT.TRAP 0x1 ;  /* 0x000000040000795c */ /* 0x000fe20000300000 */
.L_x_172:
[--C-:B------:R-:W-:Y:S01]  /*6510*/  IMAD R7, R6, 0x8000, R21.reuse ;  /* 0x0000800006077824 */ /* 0x100fe200078e0215 */
[----:B------:R-:W-:Y:S01]  /*6520*/  R2UR UR9, R14 ;  /* 0x000000000e0972ca */ /* 0x000fe200000e0000 */
[----:B------:R-:W-:Y:S01]  /*6530*/  IMAD R21, R6, 0x2000, R21 ;  /* 0x0000200006157824 */ /* 0x000fe200078e0215 */
[----:B------:R-:W-:Y:S01]  /*6540*/  UIADD3 UR4, UP0, UR22, 0xf0, URZ ;  /* 0x000000f016047890 */ /* 0x000fe2000ff1e03f */
[----:B------:R-:W-:Y:S01]  /*6550*/  VIADD R4, R4, 0xffffffff ;  /* 0xffffffff04047836 */ /* 0x000fe20000000000 */
[----:B------:R-:W-:Y:S01]  /*6560*/  R2UR UR5, R7 ;  /* 0x00000000070572ca */ /* 0x000fe200000e0000 */
[----:B------:R-:W-:Y:S01]  /*6570*/  UIADD3 UR24, UP1, UR22, 0x1f0, URZ ;  /* 0x000001f016187890 */ /* 0x000fe2000ff3e03f */
[----:B------:R-:W-:Y:S01]  /*6580*/  R2UR UR8, R21 ;  /* 0x00000000150872ca */ /* 0x000fe200000e0000 */
[----:B------:R-:W-:Y:S01]  /*6590*/  VIADD R6, R6, 0x1 ;  /* 0x0000000106067836 */ /* 0x000fe20000000000 */
[----:B------:R-:W-:Y:S01]  /*65a0*/  R2UR UR11, R18 ;  /* 0x00000000120b72ca */ /* 0x000fe200000e0000 */
[----:B------:R-:W-:Y:S01]  /*65b0*/  UIADD3.X UR25, URZ, UR23, URZ, UP1, !UPT ;  /* 0x000000173f197290 */ /* 0x000fe20008ffe43f */
[----:B------:R-:W-:Y:S01]  /*65c0*/  R2UR UR10, R20 ;  /* 0x00000000140a72ca */ /* 0x000fe200000e0000 */
[----:B------:R-:W-:Y:S01]  /*65d0*/  UMOV UR6, 0x0 ;  /* 0x0000000000067882 */ /* 0x000fe20000000000 */
[----:B------:R-:W-:Y:S01]  /*65e0*/  R2UR UR12, R8 ;  /* 0x00000000080c72ca */ /* 0x000fe200000e0000 */
[----:B------:R-:W-:Y:S01]  /*65f0*/  UMOV UR7, 0x10000000 ;  /* 0x1000000000077882 */ /* 0x000fe20000000000 */
[----:B------:R-:W-:Y:S01]  /*6600*/  R2UR UR19, R15 ;  /* 0x000000000f1372ca */ /* 0x000fe200000e0000 */
[----:B------:R-:W-:Y:S01]  /*6610*/  VIADD R20, R20, 0x80 ;  /* 0x0000008014147836 */ /* 0x000fe20000000000 */
[----:B------:R-:W-:Y:S01]  /*6620*/  ISETP.GT.AND P3, PT, R4, 0x1, PT ;  /* 0x000000010400780c */ /* 0x000fe20003f64270 */
[----:B------:R-:W-:Y:S01]  /*6630*/  UIADD3 UR14, UR5, 0x100, URZ ;  /* 0x00000100050e7890 */ /* 0x000fe2000fffe03f */
[----:B------:R-:W-:Y:S01]  /*6640*/  ISETP.NE.AND P1, PT, R6, 0x5, PT ;  /* 0x000000050600780c */ /* 0x000fe20003f25270 */
[----:B------:R-:W-:-:S02]  /*6650*/  UIADD3.X UR5, URZ, UR23, URZ, UP0, !UPT ;  /* 0x000000173f057290 */ /* 0x000fc400087fe43f */
[----:B------:R-:W-:Y:S01]  /*6660*/  UIADD3 UR15, UR8, 0x28100, URZ ;  /* 0x00028100080f7890 */ /* 0x000fe2000fffe03f */
[----:B------:R-:W-:Y:S02]  /*6670*/  SEL R14, RZ, 0x1, P1 ;  /* 0x00000001ff0e7807 */ /* 0x000fe40000800000 */
[----:B------:R-:W-:Y:S01]  /*6680*/  UMOV UR8, UR14 ;  /* 0x0000000e00087c82 */ /* 0x000fe20008000000 */
[----:B------:R-:W-:Y:S02]  /*6690*/  SEL R6, R6, RZ, P1 ;  /* 0x000000ff06067207 */ /* 0x000fe40000800000 */
[----:B------:R-:W-:Y:S01]  /*66a0*/  LOP3.LUT R5, R5, R14, RZ, 0x3c, !PT ;  /* 0x0000000e05057212 */ /* 0x000fe200078e3cff */
[----:B------:R0:W-:Y:S02]  /*66b0*/  UTMALDG.3D [UR8], [UR4], desc[UR6] ;  /* 0x00000608040075b4 */ /* 0x0001e40008011000 */
[----:B0-----:R-:W-:Y:S01]  /*66c0*/  UMOV UR8, UR15 ;  /* 0x0000000f00087c82 */ /* 0x001fe20008000000 */
[----:B------:R-:W-:-:S02]  /*66d0*/  UMOV UR11, UR19 ;  /* 0x00000013000b7c82 */ /* 0x000fc40008000000 */
[----:B------:R0:W-:Y:S02]  /*66e0*/  UTMALDG.3D [UR8], [UR24], desc[UR6] ;  /* 0x00000608180075b4 */ /* 0x0001e40008011000 */
[----:B0-----:R-:W-:Y:S05]  /*66f0*/  @P3 BRA `(.L_x_173) ;  /* 0xfffffffc00483947 */ /* 0x001fea000383ffff */
.L_x_169:
[----:B------:R-:W-:Y:S05]  /*6700*/  BSYNC B1 ;  /* 0x0000000000017941 */ /* 0x000fea0003800000 */
.L_x_168:
[----:B------:R-:W-:Y:S01]  /*6710*/  LOP3.LUT P3, RZ, R13, 0xff, RZ, 0xc0, !PT ;  /* 0x000000ff0dff7812 */ /* 0x000fe2000786c0ff */
[----:B------:R-:W-:Y:S01]  /*6720*/  IMAD.IADD R12, R3, 0x1, R12 ;  /* 0x00000001030c7824 */ /* 0x000fe200078e020c */
[----:B------:R-:W-:Y:S01]  /*6730*/  IADD3 R16, P4, R16, UR20, RZ ;  /* 0x0000001410107c10 */ /* 0x000fe2000ff9e0ff */
[----:B------:R-:W-:Y:S01]  /*6740*/  ULDC.64 UR4, c[0x0][0x650] ;  /* 0x0001940000047ab9 */ /* 0x000fe20000000a00 */
[----:B------:R-:W-:Y:S01]  /*6750*/  BSSY B1, `(.L_x_174) ;  /* 0x000006a000017945 */ /* 0x000fe20003800000 */
[----:B------:R-:W-:Y:S01]  /*6760*/  IMAD.MOV.U32 R9, RZ, RZ, -0x1 ;  /* 0xffffffffff097424 */ /* 0x000fe200078e00ff */
[----:B------:R-:W-:Y:S01]  /*6770*/  ISETP.GT.U32.AND P1, PT, R12, 0x4, PT ;  /* 0x000000040c00780c */ /* 0x000fe20003f24070 */
[----:B------:R-:W-:Y:S01]  /*6780*/  IMAD.MOV.U32 R8, RZ, RZ, -0x1 ;  /* 0xffffffffff087424 */ /* 0x000fe200078e00ff */
[----:B------:R-:W-:Y:S02]  /*6790*/  IADD3.X R17, R17, UR13, RZ, P4, !PT ;  /* 0x0000000d11117c10 */ /* 0x000fe4000a7fe4ff */
[----:B------:R-:W-:-:S02]  /*67a0*/  ISETP.LT.U32.AND P1, PT, R3, 0x5, P1 ;  /* 0x000000050300780c */ /* 0x000fc40000f21070 */
[----:B------:R-:W-:Y:S01]  /*67b0*/  PRMT R13, RZ, 0x7610, R13 ;  /* 0x00007610ff0d7816 */ /* 0x000fe2000000000d */
[----:B------:R-:W0:Y:S01]  /*67c0*/  @P3 S2R R5, SR_CgaCtaId ;  /* 0x0000000000053919 */ /* 0x000e220000008800 */
[----:B------:R-:W-:-:S04]  /*67d0*/  @P3 MOV R4, 0x400 ;  /* 0x0000040000043802 */ /* 0x000fc80000000f00 */
[----:B0-----:R-:W-:Y:S01]  /*67e0*/  @P3 LEA R6, R5, R4, 0x18 ;  /* 0x0000000405063211 */ /* 0x001fe200078ec0ff */
[----:B------:R-:W-:-:S03]  /*67f0*/  IMAD.WIDE.U32 R4, R12, -0x33333333, RZ ;  /* 0xcccccccd0c047825 */ /* 0x000fc600078e00ff */
[----:B------:R0:W-:Y:S01]  /*6800*/  @P3 SYNCS.ARRIVE.TRANS64.A1T0 RZ, [R6+URZ+0x68], RZ ;  /* 0x000068ff06ff39a7 */ /* 0x0001e2000810003f */
[----:B------:R-:W-:Y:S02]  /*6810*/  ISETP.GE.U32.AND P3, PT, R3, 0x5, PT ;  /* 0x000000050300780c */ /* 0x000fe40003f66070 */
[----:B------:R-:W-:Y:S02]  /*6820*/  SHF.R.U32.HI R7, RZ, 0x2, R5 ;  /* 0x00000002ff077819 */ /* 0x000fe40000011605 */
[----:B------:R-:W-:Y:S02]  /*6830*/  SEL R5, RZ, 0x1, !P1 ;  /* 0x00000001ff057807 */ /* 0x000fe40004800000 */
[----:B------:R-:W-:Y:S01]  /*6840*/  ISETP.GE.U32.AND P1, PT, R16, UR4, PT ;  /* 0x0000000410007c0c */ /* 0x000fe2000bf26070 */
[----:B------:R-:W-:Y:S01]  /*6850*/  IMAD R12, R7, -0x5, R12 ;  /* 0xfffffffb070c7824 */ /* 0x000fe200078e020c */
[----:B------:R-:W-:Y:S02]  /*6860*/  LOP3.LUT R0, R0, R5, RZ, 0x3c, !PT ;  /* 0x0000000500007212 */ /* 0x000fe400078e3cff */
[----:B------:R-:W-:-:S02]  /*6870*/  ISETP.GE.U32.AND.EX P1, PT, R17, UR5, PT, P1 ;  /* 0x0000000511007c0c */ /* 0x000fc4000bf26110 */
[----:B------:R-:W-:Y:S02]  /*6880*/  PRMT R4, RZ, 0x7610, R4 ;  /* 0x00007610ff047816 */ /* 0x000fe40000000004 */
[----:B------:R-:W-:Y:S01]  /*6890*/  @P3 LOP3.LUT R0, R0, 0x1, R7, 0x78, !PT ;  /* 0x0000000100003812 */ /* 0x000fe200078e7807 */
[----:B------:R-:W-:-:S08]  /*68a0*/  IMAD.MOV.U32 R7, RZ, RZ, -0x1 ;  /* 0xffffffffff077424 */ /* 0x000fd000078e00ff */
[----:B0-----:R-:W-:Y:S05]  /*68b0*/  @P1 BRA `(.L_x_175) ;  /* 0x00000004004c1947 */ /* 0x001fea0003800000 */
[----:B------:R-:W-:Y:S01]  /*68c0*/  ULDC.64 UR4, c[0x0][0x628] ;  /* 0x00018a0000047ab9 */ /* 0x000fe20000000a00 */
[----:B------:R-:W0:Y:S01]  /*68d0*/  S2R R15, SR_CTAID.X ;  /* 0x00000000000f7919 */ /* 0x000e220000002500 */
[----:B------:R-:W-:Y:S01]  /*68e0*/  ISETP.NE.U32.AND P1, PT, RZ, UR4, PT ;  /* 0x00000004ff007c0c */ /* 0x000fe2000bf25070 */
[----:B------:R-:W-:Y:S01]  /*68f0*/  ULDC UR7, c[0x0][0x630] ;  /* 0x00018c0000077ab9 */ /* 0x000fe20000000800 */
[----:B------:R-:W-:Y:S01]  /*6900*/  IMAD.MOV.U32 R4, RZ, RZ, R16 ;  /* 0x000000ffff047224 */ /* 0x000fe200078e0010 */
[----:B------:R-:W1:Y:S01]  /*6910*/  S2R R14, SR_CTAID.Y ;  /* 0x00000000000e7919 */ /* 0x000e620000002600 */
[----:B------:R-:W-:Y:S01]  /*6920*/  ISETP.NE.AND.EX P1, PT, RZ, UR5, PT, P1 ;  /* 0x00000005ff007c0c */ /* 0x000fe2000bf25310 */
[----:B------:R-:W-:-:S12]  /*6930*/  IMAD.MOV.U32 R5, RZ, RZ, R17 ;  /* 0x000000ffff057224 */ /* 0x000fd800078e0011 */
[----:B------:R-:W-:Y:S05]  /*6940*/  @!P1 BRA `(.L_x_176) ;  /* 0x0000000000289947 */ /* 0x000fea0003800000 */
[----:B------:R-:W-:Y:S02]  /*6950*/  ULDC UR6, c[0x0][0x634] ;  /* 0x00018d0000067ab9 */ /* 0x000fe40000000800 */
[----:B------:R-:W-:-:S05]  /*6960*/  IADD3 R9, P1, R16, UR6, RZ ;  /* 0x0000000610097c10 */ /* 0x000fca000ff3e0ff */
[----:B------:R-:W-:-:S04]  /*6970*/  IMAD.X R21, RZ, RZ, R17, P1 ;  /* 0x000000ffff157224 */ /* 0x000fc800008e0611 */
[----:B------:R-:W-:-:S04]  /*6980*/  IMAD.WIDE.U32 R6, R21, UR4, RZ ;  /* 0x0000000415067c25 */ /* 0x000fc8000f8e00ff */
[----:B------:R-:W-:-:S04]  /*6990*/  IMAD.WIDE.U32 R6, P1, R9, UR5, R6 ;  /* 0x0000000509067c25 */ /* 0x000fc8000f820006 */
[----:B------:R-:W-:-:S04]  /*69a0*/  IMAD.WIDE.U32 R8, R9, UR4, RZ ;  /* 0x0000000409087c25 */ /* 0x000fc8000f8e00ff */
[----:B------:R-:W-:Y:S01]  /*69b0*/  IMAD.X R5, RZ, RZ, RZ, P1 ;  /* 0x000000ffff057224 */ /* 0x000fe200008e06ff */
[----:B------:R-:W-:Y:S01]  /*69c0*/  IADD3 RZ, P1, R9, R6, RZ ;  /* 0x0000000609ff7210 */ /* 0x000fe20007f3e0ff */
[----:B------:R-:W-:-:S04]  /*69d0*/  IMAD.MOV.U32 R4, RZ, RZ, R7 ;  /* 0x000000ffff047224 */ /* 0x000fc800078e0007 */
[----:B------:R-:W-:-:S08]  /*69e0*/  IMAD.WIDE.U32.X R4, R21, UR5, R4, P1 ;  /* 0x0000000515047c25 */ /* 0x000fd000088e0404 */
.L_x_176:
[--C-:B------:R-:W-:Y:S01]  /*69f0*/  SHF.R.U64 R8, R4, UR7, R5.reuse ;  /* 0x0000000704087c19 */ /* 0x100fe20008001205 */
[----:B------:R-:W-:Y:S01]  /*6a00*/  ULDC.64 UR4, c[0x0][0x620] ;  /* 0x0001880000047ab9 */ /* 0x000fe20000000a00 */
[----:B------:R-:W-:Y:S01]  /*6a10*/  SHF.R.U32.HI R4, RZ, UR7, R5 ;  /* 0x00000007ff047c19 */ /* 0x000fe20008011605 */
[----:B------:R-:W2:Y:S01]  /*6a20*/  LDC R24, c[0x0][0x144] ;  /* 0x00005100ff187b82 */ /* 0x000ea20000000800 */
[----:B------:R-:W-:Y:S01]  /*6a30*/  IADD3 R7, P1, RZ, -R8, RZ ;  /* 0x80000008ff077210 */ /* 0x000fe20007f3e0ff */
[----:B------:R-:W-:Y:S01]  /*6a40*/  ULDC.64 UR8, c[0x0][0x640] ;  /* 0x0001900000087ab9 */ /* 0x000fe20000000a00 */
[----:B0-----:R-:W-:Y:S01]  /*6a50*/  I2FP.F32.U32 R9, R15 ;  /* 0x0000000f00097245 */ /* 0x001fe20000201000 */
[----:B------:R-:W-:Y:S02]  /*6a60*/  ULDC UR6, c[0x0][0x608] ;  /* 0x0001820000067ab9 */ /* 0x000fe40000000800 */
[----:B------:R-:W-:Y:S01]  /*6a70*/  IMAD.X R4, RZ, RZ, ~R4, P1 ;  /* 0x000000ffff047224 */ /* 0x000fe200008e0e04 */
[----:B------:R-:W-:Y:S01]  /*6a80*/  ISETP.NE.U32.AND P1, PT, RZ, UR8, PT ;  /* 0x00000008ff007c0c */ /* 0x000fe2000bf25070 */
[----:B------:R-:W0:Y:S02]  /*6a90*/  LDC R21, c[0x0][0x148] ;  /* 0x00005200ff157b82 */ /* 0x000e240000000800 */
[----:B------:R-:W-:Y:S01]  /*6aa0*/  IMAD R6, R4, UR4, RZ ;  /* 0x0000000404067c24 */ /* 0x000fe2000f8e02ff */
[----:B------:R-:W-:Y:S01]  /*6ab0*/  ISETP.NE.AND.EX P1, PT, RZ, UR9, PT, P1 ;  /* 0x00000009ff007c0c */ /* 0x000fe2000bf25310 */
[----:B------:R-:W-:Y:S01]  /*6ac0*/  IMAD.WIDE.U32 R4, R7, UR4, R16 ;  /* 0x0000000407047c25 */ /* 0x000fe2000f8e0010 */
[----:B------:R-:W-:-:S03]  /*6ad0*/  ULDC UR4, c[0x0][0x150] ;  /* 0x0000540000047ab9 */ /* 0x000fc60000000800 */
[----:B------:R-:W-:Y:S02]  /*6ae0*/  IMAD R7, R7, UR5, R6 ;  /* 0x0000000507077c24 */ /* 0x000fe4000f8e0206 */
[----:B------:R-:W-:Y:S01]  /*6af0*/  FMUL R6, R9, UR4 ;  /* 0x0000000409067c20 */ /* 0x000fe20008400000 */
[----:B------:R-:W-:Y:S01]  /*6b00*/  ULDC UR4, c[0x0][0x618] ;  /* 0x0001860000047ab9 */ /* 0x000fe20000000800 */
[----:B------:R-:W-:Y:S01]  /*6b10*/  ULDC UR5, c[0x0][0x154] ;  /* 0x0000550000057ab9 */ /* 0x000fe20000000800 */
[----:B------:R-:W-:-:S03]  /*6b20*/  IMAD.IADD R5, R5, 0x1, R7 ;  /* 0x0000000105057824 */ /* 0x000fc600078e0207 */
[----:B------:R-:W3:Y:S02]  /*6b30*/  F2I.U32.TRUNC.NTZ R6, R6 ;  /* 0x0000000600067305 */ /* 0x000ee4000020f000 */
[----:B------:R-:W-:Y:S02]  /*6b40*/  SHF.R.U64 R9, R4, UR4, R5 ;  /* 0x0000000404097c19 */ /* 0x000fe40008001205 */
[----:B-1----:R-:W-:-:S05]  /*6b50*/  I2FP.F32.U32 R4, R14 ;  /* 0x0000000e00047245 */ /* 0x002fca0000201000 */
[----:B------:R-:W-:Y:S01]  /*6b60*/  FMUL R22, R4, UR5 ;  /* 0x0000000504167c20 */ /* 0x000fe20008400000 */
[----:B------:R-:W-:Y:S01]  /*6b70*/  SHF.R.U32.HI R4, RZ, UR4, R5 ;  /* 0x00000004ff047c19 */ /* 0x000fe20008011605 */
[----:B------:R-:W-:-:S03]  /*6b80*/  ULDC UR4, c[0x0][0x658] ;  /* 0x0001960000047ab9 */ /* 0x000fc60000000800 */
[--C-:B------:R-:W-:Y:S01]  /*6b90*/  SHF.R.U64 R20, R9, UR6, R4.reuse ;  /* 0x0000000609147c19 */ /* 0x100fe20008001204 */
[----:B------:R-:W1:Y:S01]  /*6ba0*/  F2I.U32.TRUNC.NTZ R22, R22 ;  /* 0x0000001600167305 */ /* 0x000e62000020f000 */
[----:B------:R-:W-:Y:S01]  /*6bb0*/  SHF.R.U32.HI R5, RZ, UR6, R4 ;  /* 0x00000006ff057c19 */ /* 0x000fe20008011604 */
[----:B---3--:R-:W-:-:S03]  /*6bc0*/  IMAD.MOV R6, RZ, RZ, -R6 ;  /* 0x000000ffff067224 */ /* 0x008fc600078e0a06 */
[----:B------:R-:W-:Y:S01]  /*6bd0*/  SHF.R.U64 R18, R20, UR4, R5 ;  /* 0x0000000414127c19 */ /* 0x000fe20008001205 */
[----:B--2---:R-:W-:Y:S01]  /*6be0*/  IMAD R15, R24, R6, R15 ;  /* 0x00000006180f7224 */ /* 0x004fe200078e020f */
[----:B------:R-:W-:-:S03]  /*6bf0*/  SHF.R.U32.HI R23, RZ, UR4, R5 ;  /* 0x00000004ff177c19 */ /* 0x000fc60008011605 */
[----:B------:R-:W-:Y:S02]  /*6c00*/  IMAD.MOV.U32 R4, RZ, RZ, R18 ;  /* 0x000000ffff047224 */ /* 0x000fe400078e0012 */
[----:B------:R-:W-:Y:S01]  /*6c10*/  IMAD.MOV.U32 R5, RZ, RZ, R23 ;  /* 0x000000ffff057224 */ /* 0x000fe200078e0017 */
[----:B-1----:R-:W-:Y:S06]  /*6c20*/  @!P1 BRA `(.L_x_177) ;  /* 0x0000000000289947 */ /* 0x002fec0003800000 */
[----:B------:R-:W-:Y:S02]  /*6c30*/  ULDC UR4, c[0x0][0x64c] ;  /* 0x0001930000047ab9 */ /* 0x000fe40000000800 */
[----:B------:R-:W-:-:S05]  /*6c40*/  IADD3 R5, P1, R18, UR4, RZ ;  /* 0x0000000412057c10 */ /* 0x000fca000ff3e0ff */
[----:B------:R-:W-:-:S04]  /*6c50*/  IMAD.X R23, RZ, RZ, R23, P1 ;  /* 0x000000ffff177224 */ /* 0x000fc800008e0617 */
[----:B------:R-:W-:-:S04]  /*6c60*/  IMAD.WIDE.U32 R6, R23, UR8, RZ ;  /* 0x0000000817067c25 */ /* 0x000fc8000f8e00ff */
[----:B------:R-:W-:-:S04]  /*6c70*/  IMAD.WIDE.U32 R6, P1, R5, UR9, R6 ;  /* 0x0000000905067c25 */ /* 0x000fc8000f820006 */
[----:B------:R-:W-:-:S04]  /*6c80*/  IMAD.WIDE.U32 R4, R5, UR8, RZ ;  /* 0x0000000805047c25 */ /* 0x000fc8000f8e00ff */
[----:B------:R-:W-:Y:S01]  /*6c90*/  IMAD.MOV.U32 R4, RZ, RZ, R7 ;  /* 0x000000ffff047224 */ /* 0x000fe200078e0007 */
[----:B------:R-:W-:Y:S01]  /*6ca0*/  IADD3 RZ, P3, R5, R6, RZ ;  /* 0x0000000605ff7210 */ /* 0x000fe20007f7e0ff */
[----:B------:R-:W-:-:S04]  /*6cb0*/  IMAD.X R5, RZ, RZ, RZ, P1 ;  /* 0x000000ffff057224 */ /* 0x000fc800008e06ff */
[----:B------:R-:W-:-:S08]  /*6cc0*/  IMAD.WIDE.U32.X R4, R23, UR9, R4, P3 ;  /* 0x0000000917047c25 */ /* 0x000fd000098e0404 */
.L_x_177:
[----:B------:R-:W-:Y:S01]  /*6cd0*/  ISETP.NE.AND P1, PT, R2, 0x1, PT ;  /* 0x000000010200780c */ /* 0x000fe20003f25270 */
[----:B------:R-:W-:Y:S01]  /*6ce0*/  ULDC UR4, c[0x0][0x648] ;  /* 0x0001920000047ab9 */ /* 0x000fe20000000800 */
[----:B------:R-:W-:Y:S01]  /*6cf0*/  LOP3.LUT R20, R20, UR17, RZ, 0xc0, !PT ;  /* 0x0000001114147c12 */ /* 0x000fe2000f8ec0ff */
[----:B------:R-:W-:Y:S01]  /*6d00*/  IMAD.MOV R22, RZ, RZ, -R22 ;  /* 0x000000ffff167224 */ /* 0x000fe200078e0a16 */
[----:B------:R-:W-:Y:S01]  /*6d10*/  SHF.R.U64 R5, R4, UR4, R5 ;  /* 0x0000000404057c19 */ /* 0x000fe20008001205 */
[----:B------:R-:W-:Y:S01]  /*6d20*/  ULDC UR4, c[0x0][0x638] ;  /* 0x00018e0000047ab9 */ /* 0x000fe20000000800 */
[----:B------:R-:W-:Y:S01]  /*6d30*/  LOP3.LUT R9, R9, UR16, RZ, 0xc0, !PT ;  /* 0x0000001009097c12 */ /* 0x000fe2000f8ec0ff */
[----:B------:R-:W-:Y:S01]  /*6d40*/  ULDC UR5, c[0x0][0x610] ;  /* 0x0001840000057ab9 */ /* 0x000fe20000000800 */
[----:B------:R-:W-:Y:S02]  /*6d50*/  IMAD.MOV.U32 R4, RZ, RZ, 0x1 ;  /* 0x00000001ff047424 */ /* 0x000fe400078e00ff */
[----:B------:R-:W-:-:S02]  /*6d60*/  IMAD.MOV R7, RZ, RZ, -R5 ;  /* 0x000000ffff077224 */ /* 0x000fc400078e0a05 */
[----:B------:R-:W-:Y:S02]  /*6d70*/  IMAD R20, R5, UR18, R20 ;  /* 0x0000001205147c24 */ /* 0x000fe4000f8e0214 */
[----:B0-----:R-:W-:Y:S02]  /*6d80*/  @P1 IMAD R15, R21, R22, R14 ;  /* 0x00000016150f1224 */ /* 0x001fe400078e020e */
[----:B------:R-:W-:Y:S01]  /*6d90*/  IMAD R18, R7, UR4, R18 ;  /* 0x0000000407127c24 */ /* 0x000fe2000f8e0212 */
[----:B------:R-:W-:Y:S01]  /*6da0*/  ULDC UR4, c[0x0][0x600] ;  /* 0x0001800000047ab9 */ /* 0x000fe20000000800 */
[----:B------:R-:W-:Y:S02]  /*6db0*/  IMAD R15, R20, UR5, R15 ;  /* 0x00000005140f7c24 */ /* 0x000fe4000f8e020f */
[----:B------:R-:W-:-:S05]  /*6dc0*/  IMAD R18, R18, UR4, R9 ;  /* 0x0000000412127c24 */ /* 0x000fca000f8e0209 */
[----:B------:R-:W-:Y:S02]  /*6dd0*/  SEL R9, R18, R15, !P1 ;  /* 0x0000000f12097207 */ /* 0x000fe40004800000 */
[----:B------:R-:W-:-:S07]  /*6de0*/  SEL R7, R15, R18, !P1 ;  /* 0x000000120f077207 */ /* 0x000fce0004800000 */
.L_x_175:
[----:B------:R-:W-:Y:S05]  /*6df0*/  BSYNC B1 ;  /* 0x0000000000017941 */ /* 0x000fea0003800000 */
.L_x_174:
[----:B------:R-:W-:-:S13]  /*6e00*/  LOP3.LUT P1, RZ, R4, 0xff, RZ, 0xc0, !PT ;  /* 0x000000ff04ff7812 */ /* 0x000fda000782c0ff */
[----:B------:R-:W-:Y:S05]  /*6e10*/  @P1 BRA `(.L_x_178) ;  /* 0xfffffff4004c1947 */ /* 0x000fea000383ffff */
[----:B------:R-:W-:Y:S05]  /*6e20*/  BSYNC B0 ;  /* 0x0000000000007941 */ /* 0x000fea0003800000 */
.L_x_166:
[----:B------:R-:W-:-:S03]  /*6e30*/  UMOV UR4, 0xffffffff ;  /* 0xffffffff00047882 */ /* 0x000fc60000000000 */
[----:B------:R-:W-:Y:S05]  /*6e40*/  BRA.DIV UR4, `(.L_x_179) ;  /* 0x0000000604387947 */ /* 0x000fea000b800000 */
[----:B------:R-:W-:-:S13]  /*6e50*/  ELECT P6, URZ, PT ;  /* 0x00000000003f782f */ /* 0x000fda00038c0000 */
.L_x_194:
[----:B------:R-:W-:Y:S04]  /*6e60*/  BSSY B0, `(.L_x_180) ;  /* 0x0000034000007945 */ /* 0x000fe80003800000 */
[----:B------:R-:W-:Y:S05]  /*6e70*/  @!P6 BRA `(.L_x_181) ;  /* 0x0000000000c8e947 */ /* 0x000fea0003800000 */
[----:B------:R-:W-:-:S04]  /*6e80*/  LOP3.LUT R19, R19, 0x2, RZ, 0xfc, !PT ;  /* 0x0000000213137812 */ /* 0x000fc800078efcff */
[----:B------:R-:W-:-:S13]  /*6e90*/  ISETP.NE.AND P0, PT, R19, 0x3, PT ;  /* 0x000000031300780c */ /* 0x000fda0003f05270 */
[----:B------:R-:W-:Y:S05]  /*6ea0*/  @!P0 BRA `(.L_x_182) ;  /* 0x0000000000048947 */ /* 0x000fea0003800000 */
[----:B------:R-:W-:Y:S01]  /*6eb0*/  BPT.TRAP 0x1 ;  /* 0x000000040000795c */ /* 0x000fe20000300000 */
.L_x_182:
[----:B------:R-:W0:Y:S01]  /*6ec0*/  S2R R3, SR_CgaCtaId ;  /* 0x0000000000037919 */ /* 0x000e220000008800 */
[----:B------:R-:W-:-:S04]  /*6ed0*/  MOV R2, 0x400 ;  /* 0x0000040000027802 */ /* 0x000fc80000000f00 */
[----:B0-----:R-:W-:Y:S02]  /*6ee0*/  LEA R3, R3, R2, 0x18 ;  /* 0x0000000203037211 */ /* 0x001fe400078ec0ff */
[----:B------:R-:W-:-:S03]  /*6ef0*/  SHF.L.U32 R2, R0, 0x1f, RZ ;  /* 0x0000001f00027819 */ /* 0x000fc600000006ff */
[----:B------:R-:W-:-:S04]  /*6f00*/  VIADD R3, R3, 0x28 ;  /* 0x0000002803037836 */ /* 0x000fc80000000000 */
[C---:B------:R-:W-:Y:S02]  /*6f10*/  IMAD R7, R12.reuse, 0x8, R3 ;  /* 0x000000080c077824 */ /* 0x040fe400078e0203 */
[----:B------:R-:W-:Y:S02]  /*6f20*/  VIADD R12, R12, 0x1 ;  /* 0x000000010c0c7836 */ /* 0x000fe40000000000 */
[----:B------:R-:W0:Y:S03]  /*6f30*/  SYNCS.PHASECHK.TRANS64.TRYWAIT P0, [R7+URZ], R2 ;  /* 0x00000002070075a7 */ /* 0x000e26000800017f */
[----:B------:R-:W-:-:S04]  /*6f40*/  ISETP.NE.AND P1, PT, R12, 0x5, PT ;  /* 0x000000050c00780c */ /* 0x000fc80003f25270 */
[----:B------:R-:W-:Y:S02]  /*6f50*/  SEL R5, RZ, 0x1, P1 ;  /* 0x00000001ff057807 */ /* 0x000fe40000800000 */
[----:B------:R-:W-:Y:S02]  /*6f60*/  SEL R12, R12, RZ, P1 ;  /* 0x000000ff0c0c7207 */ /* 0x000fe40000800000 */
[----:B------:R-:W-:-:S03]  /*6f70*/  LOP3.LUT R5, R0, R5, RZ, 0x3c, !PT ;  /* 0x0000000500057212 */ /* 0x000fc600078e3cff */
[----:B------:R-:W-:Y:S01]  /*6f80*/  IMAD R9, R12, 0x8, R3 ;  /* 0x000000080c097824 */ /* 0x000fe200078e0203 */
[----:B------:R-:W-:Y:S01]  /*6f90*/  SHF.L.U32 R4, R5, 0x1f, RZ ;  /* 0x0000001f05047819 */ /* 0x000fe200000006ff */
[----:B0-----:R-:W-:Y:S06]  /*6fa0*/  @!P0 BRA `(.L_x_183) ;  /* 0x0000000400008947 */ /* 0x001fec0003800000 */
.L_x_195:
[----:B------:R-:W1:Y:S01]  /*6fb0*/  SYNCS.PHASECHK.TRANS64.TRYWAIT P0, [R9+URZ], R4 ;  /* 0x00000004090075a7 */ /* 0x000e62000800017f */
[----:B------:R-:W-:-:S05]  /*6fc0*/  VIADD R0, R12, 0x1 ;  /* 0x000000010c007836 */ /* 0x000fca0000000000 */
[----:B------:R-:W-:-:S04]  /*6fd0*/  ISETP.NE.AND P1, PT, R0, 0x5, PT ;  /* 0x000000050000780c */ /* 0x000fc80003f25270 */
[----:B0-----:R-:W-:Y:S02]  /*6fe0*/  SEL R2, RZ, 0x1, P1 ;  /* 0x00000001ff027807 */ /* 0x001fe40000800000 */
[----:B------:R-:W-:Y:S02]  /*6ff0*/  SEL R0, R0, RZ, P1 ;  /* 0x000000ff00007207 */ /* 0x000fe40000800000 */
[----:B------:R-:W-:-:S03]  /*7000*/  LOP3.LUT R7, R5, R2, RZ, 0x3c, !PT ;  /* 0x0000000205077212 */ /* 0x000fc600078e3cff */
[----:B------:R-:W-:Y:S01]  /*7010*/  IMAD R6, R0, 0x8, R3 ;  /* 0x0000000800067824 */ /* 0x000fe200078e0203 */
[----:B------:R-:W-:Y:S01]  /*7020*/  SHF.L.U32 R5, R7, 0x1f, RZ ;  /* 0x0000001f07057819 */ /* 0x000fe200000006ff */
[----:B-1----:R-:W-:Y:S06]  /*7030*/  @!P0 BRA `(.L_x_184) ;  /* 0x0000000000f08947 */ /* 0x002fec0003800000 */
.L_x_196:
[----:B------:R-:W1:Y:S01]  /*7040*/  SYNCS.PHASECHK.TRANS64.TRYWAIT P0, [R6+URZ], R5 ;  /* 0x00000005060075a7 */ /* 0x000e62000800017f */
[----:B------:R-:W-:-:S05]  /*7050*/  VIADD R0, R0, 0x1 ;  /* 0x0000000100007836 */ /* 0x000fca0000000000 */
[----:B------:R-:W-:-:S04]  /*7060*/  ISETP.NE.AND P1, PT, R0, 0x5, PT ;  /* 0x000000050000780c */ /* 0x000fc80003f25270 */
[----:B------:R-:W-:Y:S02]  /*7070*/  SEL R2, RZ, 0x1, P1 ;  /* 0x00000001ff027807 */ /* 0x000fe40000800000 */
[----:B------:R-:W-:Y:S02]  /*7080*/  SEL R0, R0, RZ, P1 ;  /* 0x000000ff00007207 */ /* 0x000fe40000800000 */
[----:B------:R-:W-:-:S03]  /*7090*/  LOP3.LUT R7, R7, R2, RZ, 0x3c, !PT ;  /* 0x0000000207077212 */ /* 0x000fc600078e3cff */
[----:B0-----:R-:W-:Y:S01]  /*70a0*/  IMAD R9, R0, 0x8, R3 ;  /* 0x0000000800097824 */ /* 0x001fe200078e0203 */
[----:B------:R-:W-:Y:S01]  /*70b0*/  SHF.L.U32 R4, R7, 0x1f, RZ ;  /* 0x0000001f07047819 */ /* 0x000fe200000006ff */
[----:B-1----:R-:W-:Y:S06]  /*70c0*/  @!P0 BRA `(.L_x_185) ;  /* 0x0000000000e08947 */ /* 0x002fec0003800000 */
.L_x_197:
[----:B------:R-:W1:Y:S01]  /*70d0*/  SYNCS.PHASECHK.TRANS64.TRYWAIT P0, [R9+URZ], R4 ;  /* 0x00000004090075a7 */ /* 0x000e62000800017f */
[----:B------:R-:W-:-:S05]  /*70e0*/  VIADD R0, R0, 0x1 ;  /* 0x0000000100007836 */ /* 0x000fca0000000000 */
[----:B------:R-:W-:-:S04]  /*70f0*/  ISETP.NE.AND P1, PT, R0, 0x5, PT ;  /* 0x000000050000780c */ /* 0x000fc80003f25270 */
[----:B------:R-:W-:Y:S02]  /*7100*/  SEL R2, RZ, 0x1, P1 ;  /* 0x00000001ff027807 */ /* 0x000fe40000800000 */
[----:B------:R-:W-:Y:S02]  /*7110*/  SEL R0, R0, RZ, P1 ;  /* 0x000000ff00007207 */ /* 0x000fe40000800000 */
[----:B------:R-:W-:Y:S01]  /*7120*/  LOP3.LUT R2, R7, R2, RZ, 0x3c, !PT ;  /* 0x0000000207027212 */ /* 0x000fe200078e3cff */
[----:B-1----:R-:W-:Y:S06]  /*7130*/  @!P0 BRA `(.L_x_186) ;  /* 0x0000000000d88947 */ /* 0x002fec0003800000 */
.L_x_198:
[----:B------:R-:W-:Y:S01]  /*7140*/  IMAD R3, R0, 0x8, R3 ;  /* 0x0000000800037824 */ /* 0x000fe200078e0203 */
[----:B------:R-:W-:-:S07]  /*7150*/  SHF.L.U32 R0, R2, 0x1f, RZ ;  /* 0x0000001f02007819 */ /* 0x000fce00000006ff */
.L_x_187:
[----:B--2---:R2:W3:Y:S02]  /*7160*/  SYNCS.PHASECHK.TRANS64.TRYWAIT P0, [R3+URZ], R0 ;  /* 0x00000000030075a7 */ /* 0x0044e4000800017f */
[----:B---3--:R-:W-:Y:S05]  /*7170*/  @!P0 NANOSLEEP.SYNCS 0x989680 ;  /* 0x009896800000895d */ /* 0x008fea0003900000 */
[----:B------:R-:W3:Y:S02]  /*7180*/  @!P0 SYNCS.PHASECHK.TRANS64 P0, [R3+URZ], R0 ;  /* 0x00000000030085a7 */ /* 0x000ee4000800007f */
[----:B---3--:R-:W-:Y:S05]  /*7190*/  @!P0 BRA `(.L_x_187) ;  /* 0xfffffffc00f08947 */ /* 0x008fea000383ffff */
.L_x_181:
[----:B------:R-:W-:Y:S05]  /*71a0*/  BSYNC B0 ;  /* 0x0000000000007941 */ /* 0x000fea0003800000 */
.L_x_180:
[----:B------:R-:W-:Y:S05]  /*71b0*/  EXIT ;  /* 0x000000000000794d */ /* 0x000fea0003800000 */
.L_x_17:
[----:B---3--:R3:W4:Y:S02]  /*71c0*/  SYNCS.PHASECHK.TRANS64.TRYWAIT P1, [R3+URZ], R0 ;  /* 0x00000000030075a7 */ /* 0x008724000802017f */
[----:B----4-:R-:W-:Y:S05]  /*71d0*/  @!P1 NANOSLEEP.SYNCS 0x989680 ;  /* 0x009896800000995d */ /* 0x010fea0003900000 */
[----:B------:R-:W4:Y:S02]  /*71e0*/  @!P1 SYNCS.PHASECHK.TRANS64 P1, [R3+URZ], R0 ;  /* 0x00000000030095a7 */ /* 0x000f24000802007f */
[----:B----4-:R-:W-:Y:S05]  /*71f0*/  @!P1 BRA `(.L_x_17) ;  /* 0xfffffffc00f09947 */ /* 0x010fea000383ffff */
[----:B------:R-:W-:Y:S05]  /*7200*/  BRA `(.L_x_16) ;  /* 0xffffffa0001c7947 */ /* 0x000fea000383ffff */
.L_x_22:
[----:B-1----:R1:W2:Y:S02]  /*7210*/  SYNCS.PHASECHK.TRANS64.TRYWAIT P1, [R5+URZ], R4 ;  /* 0x00000004050075a7 */ /* 0x0022a4000802017f */
[----:B--2---:R-:W-:Y:S05]  /*7220*/  @!P1 NANOSLEEP.SYNCS 0x989680 ;  /* 0x009896800000995d */ /* 0x004fea0003900000 */
[----:B------:R-:W2:Y:S02]  /*7230*/  @!P1 SYNCS.PHASECHK.TRANS64 P1, [R5+URZ], R4 ;  /* 0x00000004050095a7 */ /* 0x000ea4000802007f */
[----:B--2---:R-:W-:Y:S05]  /*7240*/  @!P1 BRA `(.L_x_22) ;  /* 0xfffffffc00f09947 */ /* 0x004fea000383ffff */
[----:B------:R-:W-:Y:S05]  /*7250*/  BRA `(.L_x_21) ;  /* 0xffffffa400687947 */ /* 0x000fea000383ffff */
.L_x_167:
[----:B------:R-:W-:Y:S01]  /*7260*/  BSSY B1, `(.L_x_188) ;  /* 0x0000006000017945 */ /* 0x000fe20003800000 */
[----:B------:R-:W-:-:S07]  /*7270*/  IMAD.MOV.U32 R15, RZ, RZ, -0x1 ;  /* 0xffffffffff0f7424 */ /* 0x000fce00078e00ff */
[----:B------:R-:W-:Y:S05]  /*7280*/  WARPSYNC.COLLECTIVE R15, `(.L_x_189) ;  /* 0x000000000f0c7348 */ /* 0x000fea0003c00000 */
[----:B------:R-:W-:Y:S02]  /*7290*/  ELECT P6, UR62, PT ;  /* 0x00000000003e782f */ /* 0x000fe400038c0000 */
[----:B------:R-:W-:Y:S01]  /*72a0*/  MOV R14, UR62 ;  /* 0x0000003e000e7c02 */ /* 0x000fe20008000f00 */
[----:B------:R-:W-:Y:S10]  /*72b0*/  ENDCOLLECTIVE ;  /* 0x000000000000791b */ /* 0x000ff40003800000 */
.L_x_189:
[----:B------:R-:W-:Y:S05]  /*72c0*/  BSYNC B1 ;  /* 0x0000000000017941 */ /* 0x000fea0003800000 */
.L_x_188:
[----:B------:R-:W-:Y:S05]  /*72d0*/  BRA `(.L_x_190) ;  /* 0xfffffff000287947 */ /* 0x000fea000383ffff */
.L_x_170:
[----:B0-----:R0:W1:Y:S02]  /*72e0*/  SYNCS.PHASECHK.TRANS64.TRYWAIT P1, [R14+URZ+0x28], R7 ;  /* 0x000028070e0075a7 */ /* 0x001064000802017f */
[----:B-1----:R-:W-:Y:S05]  /*72f0*/  @!P1 NANOSLEEP.SYNCS 0x989680 ;  /* 0x009896800000995d */ /* 0x002fea0003900000 */
[----:B------:R-:W1:Y:S02]  /*7300*/  @!P1 SYNCS.PHASECHK.TRANS64 P1, [R14+URZ+0x28], R7 ;  /* 0x000028070e0095a7 */ /* 0x000e64000802007f */
[----:B-1----:R-:W-:Y:S05]  /*7310*/  @!P1 BRA `(.L_x_170) ;  /* 0xfffffffc00f09947 */ /* 0x002fea000383ffff */
[----:B------:R-:W-:Y:S05]  /*7320*/  BRA `(.L_x_191) ;  /* 0xfffffff0005c7947 */ /* 0x000fea000383ffff */
.L_x_179:
[----:B------:R-:W-:Y:S01]  /*7330*/  BSSY B0, `(.L_x_192) ;  /* 0x0000006000007945 */ /* 0x000fe20003800000 */
[----:B------:R-:W-:-:S07]  /*7340*/  IMAD.MOV.U32 R15, RZ, RZ, -0x1 ;  /* 0xffffffffff0f7424 */ /* 0x000fce00078e00ff */
[----:B------:R-:W-:Y:S05]  /*7350*/  WARPSYNC.COLLECTIVE R15, `(.L_x_193) ;  /* 0x000000000f0c7348 */ /* 0x000fea0003c00000 */
[----:B------:R-:W-:Y:S02]  /*7360*/  ELECT P6, UR62, PT ;  /* 0x00000000003e782f */ /* 0x000fe400038c0000 */
[----:B------:R-:W-:Y:S01]  /*7370*/  MOV R14, UR62 ;  /* 0x0000003e000e7c02 */ /* 0x000fe20008000f00 */
[----:B------:R-:W-:Y:S10]  /*7380*/  ENDCOLLECTIVE ;  /* 0x000000000000791b */ /* 0x000ff40003800000 */
.L_x_193:
[----:B------:R-:W-:Y:S05]  /*7390*/  BSYNC B0 ;  /* 0x0000000000007941 */ /* 0x000fea0003800000 */
.L_x_192:
[----:B------:R-:W-:Y:S05]  /*73a0*/  BRA `(.L_x_194) ;  /* 0xfffffff800ac7947 */ /* 0x000fea000383ffff */
.L_x_183:
[----:B0-----:R0:W1:Y:S02]  /*73b0*/  SYNCS.PHASECHK.TRANS64.TRYWAIT P0, [R7+URZ], R2 ;  /* 0x00000002070075a7 */ /* 0x001064000800017f */
[----:B-1----:R-:W-:Y:S05]  /*73c0*/  @!P0 NANOSLEEP.SYNCS 0x989680 ;  /* 0x009896800000895d */ /* 0x002fea0003900000 */
[----:B------:R-:W1:Y:S02]  /*73d0*/  @!P0 SYNCS.PHASECHK.TRANS64 P0, [R7+URZ], R2 ;  /* 0x00000002070085a7 */ /* 0x000e64000800007f */
[----:B-1----:R-:W-:Y:S05]  /*73e0*/  @!P0 BRA `(.L_x_183) ;  /* 0xfffffffc00f08947 */ /* 0x002fea000383ffff */
[----:B------:R-:W-:Y:S05]  /*73f0*/  BRA `(.L_x_195) ;  /* 0xfffffff800ec7947 */ /* 0x000fea000383ffff */
.L_x_184:
[----:B0-----:R0:W1:Y:S02]  /*7400*/  SYNCS.PHASECHK.TRANS64.TRYWAIT P0, [R9+URZ], R4 ;  /* 0x00000004090075a7 */ /* 0x001064000800017f */
[----:B-1----:R-:W-:Y:S05]  /*7410*/  @!P0 NANOSLEEP.SYNCS 0x989680 ;  /* 0x009896800000895d */ /* 0x002fea0003900000 */
[----:B------:R-:W1:Y:S02]  /*7420*/  @!P0 SYNCS.PHASECHK.TRANS64 P0, [R9+URZ], R4 ;  /* 0x00000004090085a7 */ /* 0x000e64000800007f */
[----:B-1----:R-:W-:Y:S05]  /*7430*/  @!P0 BRA `(.L_x_184) ;  /* 0xfffffffc00f08947 */ /* 0x002fea000383ffff */
[----:B------:R-:W-:Y:S05]  /*7440*/  BRA `(.L_x_196) ;  /* 0xfffffff800fc7947 */ /* 0x000fea000383ffff */
.L_x_185:
[----:B0-----:R0:W1:Y:S02]  /*7450*/  SYNCS.PHASECHK.TRANS64.TRYWAIT P0, [R6+URZ], R5 ;  /* 0x00000005060075a7 */ /* 0x001064000800017f */
[----:B-1----:R-:W-:Y:S05]  /*7460*/  @!P0 NANOSLEEP.SYNCS 0x989680 ;  /* 0x009896800000895d */ /* 0x002fea0003900000 */
[----:B------:R-:W1:Y:S02]  /*7470*/  @!P0 SYNCS.PHASECHK.TRANS64 P0, [R6+URZ], R5 ;  /* 0x00000005060085a7 */ /* 0x000e64000800007f */
[----:B-1----:R-:W-:Y:S05]  /*7480*/  @!P0 BRA `(.L_x_185) ;  /* 0xfffffffc00f08947 */ /* 0x002fea000383ffff */
[----:B------:R-:W-:Y:S05]  /*7490*/  BRA `(.L_x_197) ;  /* 0xfffffffc000c7947 */ /* 0x000fea000383ffff */
.L_x_186:
[----:B-1----:R1:W2:Y:S02]  /*74a0*/  SYNCS.PHASECHK.TRANS64.TRYWAIT P0, [R9+URZ], R4 ;  /* 0x00000004090075a7 */ /* 0x0022a4000800017f */
[----:B--2---:R-:W-:Y:S05]  /*74b0*/  @!P0 NANOSLEEP.SYNCS 0x989680 ;  /* 0x009896800000895d */ /* 0x004fea0003900000 */
[----:B------:R-:W2:Y:S02]  /*74c0*/  @!P0 SYNCS.PHASECHK.TRANS64 P0, [R9+URZ], R4 ;  /* 0x00000004090085a7 */ /* 0x000ea4000800007f */
[----:B--2---:R-:W-:Y:S05]  /*74d0*/  @!P0 BRA `(.L_x_186) ;  /* 0xfffffffc00f08947 */ /* 0x004fea000383ffff */
[----:B------:R-:W-:Y:S05]  /*74e0*/  BRA `(.L_x_198) ;  /* 0xfffffffc00147947 */ /* 0x000fea000383ffff */
.L_x_199:
[----:B------:R-:W-:-:S00]  /*74f0*/  BRA `(.L_x_199) ;  /* 0xfffffffc00fc7947 */ /* 0x000fc0000383ffff */
[----:B------:R-:W-:-:S00]  /*7500*/  NOP ;  /* 0x0000000000007918 */ /* 0x000fc00000000000 */
[----:B------:R-:W-:-:S00]  /*7510*/  NOP ;  /* 0x0000000000007918 */ /* 0x000fc00000000000 */
[----:B------:R-:W-:-:S00]  /*7520*/  NOP ;  /* 0x0000000000007918 */ /* 0x000fc00000000000 */
[----:B------:R-:W-:-:S00]  /*7530*/  NOP ;  /* 0x0000000000007918 */ /* 0x000fc00000000000 */
[----:B------:R-:W-:-:S00]  /*7540*/  NOP ;  /* 0x0000000000007918 */ /* 0x000fc00000000000 */
[----:B------:R-:W-:-:S00]  /*7550*/  NOP ;  /* 0x0000000000007918 */ /* 0x000fc00000000000 */
[----:B------:R-:W-:-:S00]  /*7560*/  NOP ;  /* 0x0000000000007918 */ /* 0x000fc00000000000 */
[----:B------:R-:W-:-:S00]  /*7570*/  NOP ;  /* 0x0000000000007918 */ /* 0x000fc00000000000 */
.L_x_200:


//--------------------- .nv.global.init           --------------------------
	.section	.nv.global.init,"aw",@progbits
.nv.global.init:
	.type		$str$22,@object
	.size		$str$22,($str$23 - $str$22)
$str$22:
        /*0000*/ 	.byte	0x6b, 0x5f, 0x74, 0x69, 0x6c, 0x65, 0x5f, 0x63, 0x6f, 0x75, 0x6e, 0x74, 0x20, 0x3e, 0x3d, 0x20
        /*0010*/ 	.byte	0x31, 0x00
	.type		$str$23,@object
	.size		$str$23,(__unnamed_1 - $str$23)
$str$23:
        /*0012*/ 	.byte	0x2f, 0x74, 0x6d, 0x70, 0x2f, 0x63, 0x75, 0x74, 0x6c, 0x61, 0x73, 0x73, 0x5f, 0x73, 0x77, 0x65
        /*0022*/ 	.byte	0x65, 0x70, 0x5f, 0x73, 0x72, 0x63, 0x2f, 0x69, 0x6e, 0x63, 0x6c, 0x75, 0x64, 0x65, 0x2f, 0x63
        /*0032*/ 	.byte	0x75, 0x74, 0x6c, 0x61, 0x73, 0x73, 0x2f, 0x67, 0x65, 0x6d, 0x6d, 0x2f, 0x63, 0x6f, 0x6c, 0x6c
        /*0042*/ 	.byte	0x65, 0x63, 0x74, 0x69, 0x76, 0x65, 0x2f, 0x73, 0x6d, 0x39, 0x30, 0x5f, 0x6d, 0x6d, 0x61, 0x5f
        /*0052*/ 	.byte	0x74, 0x6d, 0x61, 0x5f, 0x67, 0x6d, 0x6d, 0x61, 0x5f, 0x73, 0x73, 0x5f, 0x77, 0x61, 0x72, 0x70
        /*0062*/ 	.byte	0x73, 0x70, 0x65, 0x63, 0x69, 0x61, 0x6c, 0x69, 0x7a, 0x65, 0x64, 0x2e, 0x68, 0x70, 0x70, 0x00
	.type		__unnamed_1,@object
	.size		__unnamed_1,(.L_0 - __unnamed_1)
__unnamed_1:
        /*0072*/ 	.byte	0x76, 0x6f, 0x69, 0x64, 0x20, 0x63, 0x75, 0x74, 0x6c, 0x61, 0x73, 0x73, 0x3a, 0x3a, 0x67, 0x65
        /* <DEDUP_REMOVED lines=172> */
        /*0b42*/ 	.byte	0x5d, 0x00
.L_0:


//--------------------- .nv.shared._ZN7cutlass13device_kernelINS_4gemm6kernel13GemmUniversalIN4cute5tupleIJiiiiEEENS1_10collective13CollectiveMmaINS1_34MainloopSm90TmaGmmaWarpSpecializedILi5ENS5_IJNS4_1CILi1EEESB_SB_EEENS1_35KernelTmaWarpSpecializedCooperativeEEENS5_IJNSA_ILi256EEENSA_ILi64EEENSA_ILi128EEEEEEaNS5_IJlSB_lEEEaSJ_NS4_8TiledMMAINS4_8MMA_AtomIJNS4_4SM904GMMA26MMA_64x64x32_S32S8S8_SS_TNEEEENS4_6LayoutINS5_IJNSA_ILi2EEESB_SB_EEENS5_IJSB_NSA_ILi0EEEST_EEEEENS5_IJNS4_10UnderscoreESW_SW_EEEEENS4_13SM90_TMA_LOADENS4_14ComposedLayoutINS4_7SwizzleILi3ELi4ELi3EEENS4_18smem_ptr_flag_bitsILi8EEENSQ_INS5_IJNSA_ILi8EEESH_EEENS5_IJSH_SB_EEEEEEEvNS4_8identityESZ_S19_vS1A_EENS_8epilogue10collective6detail29Sm90TmaWarpSpecializedAdapterINS1D_15DefaultEpilogueIaSJ_SJ_NS1C_6thread17LinearCombinationIaLi1EiiLNS1H_9ScaleType4KindE0ELNS_15FloatRoundStyleE2EaEENS1_15EpilogueDefaultEEEEEvvEEEEvNT_6ParamsE --------------------------
	.section	.nv.shared._ZN7cutlass13device_kernelINS_4gemm6kernel13GemmUniversalIN4cute5tupleIJiiiiEEENS1_10collective13CollectiveMmaINS1_34MainloopSm90TmaGmmaWarpSpecializedILi5ENS5_IJNS4_1CILi1EEESB_SB_EEENS1_35KernelTmaWarpSpecializedCooperativeEEENS5_IJNSA_ILi256EEENSA_ILi64EEENSA_ILi128EEEEEEaNS5_IJlSB_lEEEaSJ_NS4_8TiledMMAINS4_8MMA_AtomIJNS4_4SM904GMMA26MMA_64x64x32_S32S8S8_SS_TNEEEENS4_6LayoutINS5_IJNSA_ILi2EEESB_SB_EEENS5_IJSB_NSA_ILi0EEEST_EEEEENS5_IJNS4_10UnderscoreESW_SW_EEEEENS4_13SM90_TMA_LOADENS4_14ComposedLayoutINS4_7SwizzleILi3ELi4ELi3EEENS4_18smem_ptr_flag_bitsILi8EEENSQ_INS5_IJNSA_ILi8EEESH_EEENS5_IJSH_SB_EEEEEEEvNS4_8identityESZ_S19_vS1A_EENS_8epilogue10collective6detail29Sm90TmaWarpSpecializedAdapterINS1D_15DefaultEpilogueIaSJ_SJ_NS1C_6thread17LinearCombinationIaLi1EiiLNS1H_9ScaleType4KindE0ELNS_15FloatRoundStyleE2EaEENS1_15EpilogueDefaultEEEEEvvEEEEvNT_6ParamsE,"aw",@nobits
	.sectionflags	@""
	.align	16
	.zero		1024


//--------------------- .nv.shared.reserved.0     --------------------------
	.section	.nv.shared.reserved.0,"aw",@nobits
	.weak		__nv_reservedSMEM_offset_0_alias
	.size		__nv_reservedSMEM_offset_0_alias, 0, 0
	.other		__nv_reservedSMEM_offset_0_alias,@"STO_CUDA_RESERVED_SHARED STV_DEFAULT"
__nv_reservedSMEM_offset_0_alias:
	.zero		0


//--------------------- .nv.global                --------------------------
	.section	.nv.global,"aw",@nobits
.nv.global:
	.type		_ZN40_INTERNAL_3b4badf4_4_k_cu_6e29bb94_263614cute1_E,@object
	.size		_ZN40_INTERNAL_3b4badf4_4_k_cu_6e29bb94_263614cute1_E,(_ZN40_INTERNAL_3b4badf4_4_k_cu_6e29bb94_263614cuda3std3__45__cpo6cbeginE - _ZN40_INTERNAL_3b4badf4_4_k_cu_6e29bb94_263614cute1_E)
_ZN40_INTERNAL_3b4badf4_4_k_cu_6e29bb94_263614cute1_E:
	.zero		1
	.type		_ZN40_INTERNAL_3b4badf4_4_k_cu_6e29bb94_263614cuda3std3__45__cpo6cbeginE,@object
	.size		_ZN40_INTERNAL_3b4badf4_4_k_cu_6e29bb94_263614cuda3std3__45__cpo6cbeginE,(_ZN40_INTERNAL_3b4badf4_4_k_cu_6e29bb94_263614cuda3std3__48in_placeE - _ZN40_INTERNAL_3b4badf4_4_k_cu_6e29bb94_263614cuda3std3__45__cpo6cbeginE)
_ZN40_INTERNAL_3b4badf4_4_k_cu_6e29bb94_263614cuda3std3__45__cpo6cbeginE:
	.zero		1
	.type		_ZN40_INTERNAL_3b4badf4_4_k_cu_6e29bb94_263614cuda3std3__48in_placeE,@object
	.size		_ZN40_INTERNAL_3b4badf4_4_k_cu_6e29bb94_263614cuda3std3__48in_placeE,(_ZN40_INTERNAL_3b4badf4_4_k_cu_6e29bb94_263614cuda3std6ranges3__45__cpo9iter_moveE - _ZN40_INTERNAL_3b4badf4_4_k_cu_6e29bb94_263614cuda3std3__48in_placeE)
_ZN40_INTERNAL_3b4badf4_4_k_cu_6e29bb94_263614cuda3std3__48in_placeE:
	.zero		1
	.type		_ZN40_INTERNAL_3b4badf4_4_k_cu_6e29bb94_263614cuda3std6ranges3__45__cpo9iter_moveE,@object
	.size		_ZN40_INTERNAL_3b4badf4_4_k_cu_6e29bb94_263614cuda3std6ranges3__45__cpo9iter_moveE,(_ZN40_INTERNAL_3b4badf4_4_k_cu_6e29bb94_263614cuda3std3__45__cpo5beginE - _ZN40_INTERNAL_3b4badf4_4_k_cu_6e29bb94_263614cuda3std6ranges3__45__cpo9iter_moveE)
_ZN40_INTERNAL_3b4badf4_4_k_cu_6e29bb94_263614cuda3std6ranges3__45__cpo9iter_moveE:
	.zero		1
	.type		_ZN40_INTERNAL_3b4badf4_4_k_cu_6e29bb94_263614cuda3std3__45__cpo5beginE,@object
	.size		_ZN40_INTERNAL_3b4badf4_4_k_cu_6e29bb94_263614cuda3std3__45__cpo5beginE,(_ZN40_INTERNAL_3b4badf4_4_k_cu_6e29bb94_263614cuda3std3__442_GLOBAL__N__3b4badf4_4_k_cu_6e29bb94_263616ignoreE - _ZN40_INTERNAL_3b4badf4_4_k_cu_6e29bb94_263614cuda3std3__45__cpo5beginE)
_ZN40_INTERNAL_3b4badf4_4_k_cu_6e29bb94_263614cuda3std3__45__cpo5beginE:
	.zero		1
	.type		_ZN40_INTERNAL_3b4badf4_4_k_cu_6e29bb94_263614cuda3std3__442_GLOBAL__N__3b4badf4_4_k_cu_6e29bb94_263616ignoreE,@object
	.size		_ZN40_INTERNAL_3b4badf4_4_k_cu_6e29bb94_263614cuda3std3__442_GLOBAL__N__3b4badf4_4_k_cu_6e29bb94_263616ignoreE,(_ZN40_INTERNAL_3b4badf4_4_k_cu_6e29bb94_263614cute7productE - _ZN40_INTERNAL_3b4badf4_4_k_cu_6e29bb94_263614cuda3std3__442_GLOBAL__N__3b4badf4_4_k_cu_6e29bb94_263616ignoreE)
_ZN40_INTERNAL_3b4badf4_4_k_cu_6e29bb94_263614cuda3std3__442_GLOBAL__N__3b4badf4_4_k_cu_6e29bb94_263616ignoreE:
	.zero		1
	.type		_ZN40_INTERNAL_3b4badf4_4_k_cu_6e29bb94_263614cute7productE,@object
	.size		_ZN40_INTERNAL_3b4badf4_4_k_cu_6e29bb94_263614cute7productE,(_ZN40_INTERNAL_3b4badf4_4_k_cu_6e29bb94_263614cuda3std3__45__cpo3endE - _ZN40_INTERNAL_3b4badf4_4_k_cu_6e29bb94_263614cute7productE)
_ZN40_INTERNAL_3b4badf4_4_k_cu_6e29bb94_263614cute7productE:
	.zero		1
	.type		_ZN40_INTERNAL_3b4badf4_4_k_cu_6e29bb94_263614cuda3std3__45__cpo3endE,@object
	.size		_ZN40_INTERNAL_3b4badf4_4_k_cu_6e29bb94_263614cuda3std3__45__cpo3endE,(_ZN40_INTERNAL_3b4badf4_4_k_cu_6e29bb94_263614cuda3std3__419piecewise_constructE - _ZN40_INTERNAL_3b4badf4_4_k_cu_6e29bb94_263614cuda3std3__45__cpo3endE)
_ZN40_INTERNAL_3b4badf4_4_k_cu_6e29bb94_263614cuda3std3__45__cpo3endE:
	.zero		1
	.type		_ZN40_INTERNAL_3b4badf4_4_k_cu_6e29bb94_263614cuda3std3__419piecewise_constructE,@object
	.size		_ZN40_INTERNAL_3b4badf4_4_k_cu_6e29bb94_263614cuda3std3__419piecewise_constructE,(_ZN40_INTERNAL_3b4badf4_4_k_cu_6e29bb94_263614cuda3std3__45__cpo4cendE - _ZN40_INTERNAL_3b4badf4_4_k_cu_6e29bb94_263614cuda3std3__419piecewise_constructE)
_ZN40_INTERNAL_3b4badf4_4_k_cu_6e29bb94_263614cuda3std3__419piecewise_constructE:
	.zero		1
	.type		_ZN40_INTERNAL_3b4badf4_4_k_cu_6e29bb94_263614cuda3std3__45__cpo4cendE,@object
	.size		_ZN40_INTERNAL_3b4badf4_4_k_cu_6e29bb94_263614cuda3std3__45__cpo4cendE,(_ZN40_INTERNAL_3b4badf4_4_k_cu_6e29bb94_263614cuda3std6ranges3__45__cpo4swapE - _ZN40_INTERNAL_3b4badf4_4_k_cu_6e29bb94_263614cuda3std3__45__cpo4cendE)
_ZN40_INTERNAL_3b4badf4_4_k_cu_6e29bb94_263614cuda3std3__45__cpo4cendE:
	.zero		1
	.type		_ZN40_INTERNAL_3b4badf4_4_k_cu_6e29bb94_263614cuda3std6ranges3__45__cpo4swapE,@object
	.size		_ZN40_INTERNAL_3b4badf4_4_k_cu_6e29bb94_263614cuda3std6ranges3__45__cpo4swapE,(.L_8 - _ZN40_INTERNAL_3b4badf4_4_k_cu_6e29bb94_263614cuda3std6ranges3__45__cpo4swapE)
_ZN40_INTERNAL_3b4badf4_4_k_cu_6e29bb94_263614cuda3std6ranges3__45__cpo4swapE:
	.zero		1
.L_8:


//--------------------- .nv.constant0._ZN7cutlass13device_kernelINS_4gemm6kernel13GemmUniversalIN4cute5tupleIJiiiiEEENS1_10collective13CollectiveMmaINS1_34MainloopSm90TmaGmmaWarpSpecializedILi5ENS5_IJNS4_1CILi1EEESB_SB_EEENS1_35KernelTmaWarpSpecializedCooperativeEEENS5_IJNSA_ILi256EEENSA_ILi64EEENSA_ILi128EEEEEEaNS5_IJlSB_lEEEaSJ_NS4_8TiledMMAINS4_8MMA_AtomIJNS4_4SM904GMMA26MMA_64x64x32_S32S8S8_SS_TNEEEENS4_6LayoutINS5_IJNSA_ILi2EEESB_SB_EEENS5_IJSB_NSA_ILi0EEEST_EEEEENS5_IJNS4_10UnderscoreESW_SW_EEEEENS4_13SM90_TMA_LOADENS4_14ComposedLayoutINS4_7SwizzleILi3ELi4ELi3EEENS4_18smem_ptr_flag_bitsILi8EEENSQ_INS5_IJNSA_ILi8EEESH_EEENS5_IJSH_SB_EEEEEEEvNS4_8identityESZ_S19_vS1A_EENS_8epilogue10collective6detail29Sm90TmaWarpSpecializedAdapterINS1D_15DefaultEpilogueIaSJ_SJ_NS1C_6thread17LinearCombinationIaLi1EiiLNS1H_9ScaleType4KindE0ELNS_15FloatRoundStyleE2EaEENS1_15EpilogueDefaultEEEEEvvEEEEvNT_6ParamsE --------------------------
	.section	.nv.constant0._ZN7cutlass13device_kernelINS_4gemm6kernel13GemmUniversalIN4cute5tupleIJiiiiEEENS1_10collective13CollectiveMmaINS1_34MainloopSm90TmaGmmaWarpSpecializedILi5ENS5_IJNS4_1CILi1EEESB_SB_EEENS1_35KernelTmaWarpSpecializedCooperativeEEENS5_IJNSA_ILi256EEENSA_ILi64EEENSA_ILi128EEEEEEaNS5_IJlSB_lEEEaSJ_NS4_8TiledMMAINS4_8MMA_AtomIJNS4_4SM904GMMA26MMA_64x64x32_S32S8S8_SS_TNEEEENS4_6LayoutINS5_IJNSA_ILi2EEESB_SB_EEENS5_IJSB_NSA_ILi0EEEST_EEEEENS5_IJNS4_10UnderscoreESW_SW_EEEEENS4_13SM90_TMA_LOADENS4_14ComposedLayoutINS4_7SwizzleILi3ELi4ELi3EEENS4_18smem_ptr_flag_bitsILi8EEENSQ_INS5_IJNSA_ILi8EEESH_EEENS5_IJSH_SB_EEEEEEEvNS4_8identityESZ_S19_vS1A_EENS_8epilogue10collective6detail29Sm90TmaWarpSpecializedAdapterINS1D_15DefaultEpilogueIaSJ_SJ_NS1C_6thread17LinearCombinationIaLi1EiiLNS1H_9ScaleType4KindE0ELNS_15FloatRoundStyleE2EaEENS1_15EpilogueDefaultEEEEEvvEEEEvNT_6ParamsE,"a",@progbits
	.sectionflags	@""
	.align	4
.nv.constant0._ZN7cutlass13device_kernelINS_4gemm6kernel13GemmUniversalIN4cute5tupleIJiiiiEEENS1_10collective13CollectiveMmaINS1_34MainloopSm90TmaGmmaWarpSpecializedILi5ENS5_IJNS4_1CILi1EEESB_SB_EEENS1_35KernelTmaWarpSpecializedCooperativeEEENS5_IJNSA_ILi256EEENSA_ILi64EEENSA_ILi128EEEEEEaNS5_IJlSB_lEEEaSJ_NS4_8TiledMMAINS4_8MMA_AtomIJNS4_4SM904GMMA26MMA_64x64x32_S32S8S8_SS_TNEEEENS4_6LayoutINS5_IJNSA_ILi2EEESB_SB_EEENS5_IJSB_NSA_ILi0EEEST_EEEEENS5_IJNS4_10UnderscoreESW_SW_EEEEENS4_13SM90_TMA_LOADENS4_14ComposedLayoutINS4_7SwizzleILi3ELi4ELi3EEENS4_18smem_ptr_flag_bitsILi8EEENSQ_INS5_IJNSA_ILi8EEESH_EEENS5_IJSH_SB_EEEEEEEvNS4_8identityESZ_S19_vS1A_EENS_8epilogue10collective6detail29Sm90TmaWarpSpecializedAdapterINS1D_15DefaultEpilogueIaSJ_SJ_NS1C_6thread17LinearCombinationIaLi1EiiLNS1H_9ScaleType4KindE0ELNS_15FloatRoundStyleE2EaEENS1_15EpilogueDefaultEEEEEvvEEEEvNT_6ParamsE:
	.zero		1664


//--------------------- SYMBOLS --------------------------

	.type		.nv.reservedSmem.offset0,@object
	.size		.nv.reservedSmem.offset0,0x4
	.type		__assertfail,@function
